	.target	sm_100a

	.elftype	@"ET_EXEC"


//--------------------- .note.nv.tkinfo           --------------------------
	.section	.note.nv.tkinfo,"",@"SHT_NOTE"
	.sectionflags	@"SHF_NOTE_NV_TKINFO"
	.tkinfo
        /*0018*/ 	.word	0x00000002
        /*0030*/ 	.string	""
        /*0030*/ 	.string	"ptxas"
        /*0030*/ 	.string	"Cuda compilation tools, release 13.0, V13.0.88"
        /*0030*/ 	.string	"Build cuda_13.0.r13.0/compiler.36424714_0"
        /*0030*/ 	.string	"-arch sm_100a -m 64 "



//--------------------- .note.nv.cuinfo           --------------------------
	.section	.note.nv.cuinfo,"",@"SHT_NOTE"
	.sectionflags	@"SHF_NOTE_NV_CUINFO"
        /*0018*/ 	.short	0x0002
        /*001a*/ 	.short	0x0064
        /*001c*/ 	.short	0x0082
	.zero		2


//--------------------- .nv.info                  --------------------------
	.section	.nv.info,"",@"SHT_CUDA_INFO"
	.align	4


	//----- nvinfo : EIATTR_REGCOUNT
	.align		4
        /*0000*/ 	.byte	0x04, 0x2f
        /*0002*/ 	.short	(.L_19 - .L_18)
	.align		4
.L_18:
        /*0004*/ 	.word	index@(_ZN7cutlass13device_kernelINS_4gemm6kernel13GemmUniversalIN4cute5tupleIJiiiiEEENS1_10collective13CollectiveMmaINS1_35MainloopSm100TmaUmmaWarpSpecializedILi3ELi2ELi4ENS5_IJNS4_1CILi1EEENSA_ILi2EEESB_EEEEENS5_IJNSA_ILi64EEESF_NSA_ILi128EEEEEENS_6half_tENS5_IJlSB_lEEESI_SJ_NS4_8TiledMMAINS4_8MMA_AtomIJNS4_20SM100_MMA_F16BF16_SSISI_SI_fLi64ELi64ELNS4_4UMMA5MajorE0ELSO_0ELNSN_7ScaleInE0ELSP_0EEEEEENS4_6LayoutINS5_IJSB_SB_SB_EEENS5_IJNSA_ILi0EEESU_SU_EEEEENS5_IJNS4_10UnderscoreESX_SX_EEEEENS4_23SM90_TMA_LOAD_MULTICASTENS4_14ComposedLayoutINS4_7SwizzleILi3ELi4ELi3EEENS4_18smem_ptr_flag_bitsILi16EEENSS_INS5_IJNSA_ILi8EEESF_EEENS5_IJSF_SB_EEEEEEEvNS4_8identityENS4_13SM90_TMA_LOADES1A_vS1B_EENS_8epilogue10collective18CollectiveEpilogueINS1E_23Sm100TmaWarpSpecializedILi3ELi2ELi16ELb1ELb0EEEJSH_NS5_IJNSS_ISF_SB_EENSS_INSA_ILi32EEESB_EEEEESI_SJ_SI_SJ_NS1E_6fusion15FusionCallbacksIS1I_NS1N_17LinearCombinationISI_fSI_fLNS_15FloatRoundStyleE2EEESH_S1M_JEEENS4_5SM1004TMEM4LOAD26SM100_TMEM_LOAD_16dp256b4xES1C_NS11_INS12_ILi2ELi4ELi3EEES15_NSS_INS5_IJS16_S1K_EEENS5_IJS1K_SB_EEEEEEENS4_17SM75_U32x4_LDSM_NENS4_14SM90_TMA_STOREES21_NS4_17SM90_U32x4_STSM_NENS4_39AutoVectorizingCopyWithAssumedAlignmentILi128EEEEEEvvEEEEvNT_6ParamsE)
        /*0008*/ 	.word	0x00000045


	//----- nvinfo : EIATTR_FRAME_SIZE
	.align		4
.L_19:
        /*000c*/ 	.byte	0x04, 0x11
        /*000e*/ 	.short	(.L_21 - .L_20)
	.align		4
.L_20:
        /*0010*/ 	.word	index@($__internal_2_$__cuda_sm10x_tcgen05_guardrail_trap_unallocated_columns_being_dealloced)
        /*0014*/ 	.word	0x00000000


	//----- nvinfo : EIATTR_FRAME_SIZE
	.align		4
.L_21:
        /*0018*/ 	.byte	0x04, 0x11
        /*001a*/ 	.short	(.L_23 - .L_22)
	.align		4
.L_22:
        /*001c*/ 	.word	index@($__internal_1_$__cuda_sm10x_tcgen05_guardrail_trap_phase_invalid_during_alloc)
        /*0020*/ 	.word	0x00000000


	//----- nvinfo : EIATTR_FRAME_SIZE
	.align		4
.L_23:
        /*0024*/ 	.byte	0x04, 0x11
        /*0026*/ 	.short	(.L_25 - .L_24)
	.align		4
.L_24:
        /*0028*/ 	.word	index@($__internal_0_$__cuda_sm10x_tcgen05_guardrail_trap_col_being_dealloced_not_returned_by_alloc)
        /*002c*/ 	.word	0x00000000


	//----- nvinfo : EIATTR_FRAME_SIZE
	.align		4
.L_25:
        /*0030*/ 	.byte	0x04, 0x11
        /*0032*/ 	.short	(.L_27 - .L_26)
	.align		4
.L_26:
        /*0034*/ 	.word	index@(_ZN7cutlass13device_kernelINS_4gemm6kernel13GemmUniversalIN4cute5tupleIJiiiiEEENS1_10collective13CollectiveMmaINS1_35MainloopSm100TmaUmmaWarpSpecializedILi3ELi2ELi4ENS5_IJNS4_1CILi1EEENSA_ILi2EEESB_EEEEENS5_IJNSA_ILi64EEESF_NSA_ILi128EEEEEENS_6half_tENS5_IJlSB_lEEESI_SJ_NS4_8TiledMMAINS4_8MMA_AtomIJNS4_20SM100_MMA_F16BF16_SSISI_SI_fLi64ELi64ELNS4_4UMMA5MajorE0ELSO_0ELNSN_7ScaleInE0ELSP_0EEEEEENS4_6LayoutINS5_IJSB_SB_SB_EEENS5_IJNSA_ILi0EEESU_SU_EEEEENS5_IJNS4_10UnderscoreESX_SX_EEEEENS4_23SM90_TMA_LOAD_MULTICASTENS4_14ComposedLayoutINS4_7SwizzleILi3ELi4ELi3EEENS4_18smem_ptr_flag_bitsILi16EEENSS_INS5_IJNSA_ILi8EEESF_EEENS5_IJSF_SB_EEEEEEEvNS4_8identityENS4_13SM90_TMA_LOADES1A_vS1B_EENS_8epilogue10collective18CollectiveEpilogueINS1E_23Sm100TmaWarpSpecializedILi3ELi2ELi16ELb1ELb0EEEJSH_NS5_IJNSS_ISF_SB_EENSS_INSA_ILi32EEESB_EEEEESI_SJ_SI_SJ_NS1E_6fusion15FusionCallbacksIS1I_NS1N_17LinearCombinationISI_fSI_fLNS_15FloatRoundStyleE2EEESH_S1M_JEEENS4_5SM1004TMEM4LOAD26SM100_TMEM_LOAD_16dp256b4xES1C_NS11_INS12_ILi2ELi4ELi3EEES15_NSS_INS5_IJS16_S1K_EEENS5_IJS1K_SB_EEEEEEENS4_17SM75_U32x4_LDSM_NENS4_14SM90_TMA_STOREES21_NS4_17SM90_U32x4_STSM_NENS4_39AutoVectorizingCopyWithAssumedAlignmentILi128EEEEEEvvEEEEvNT_6ParamsE)
        /*0038*/ 	.word	0x00000000


	//----- nvinfo : EIATTR_MIN_STACK_SIZE
	.align		4
.L_27:
        /*003c*/ 	.byte	0x04, 0x12
        /*003e*/ 	.short	(.L_29 - .L_28)
	.align		4
.L_28:
        /*0040*/ 	.word	index@(_ZN7cutlass13device_kernelINS_4gemm6kernel13GemmUniversalIN4cute5tupleIJiiiiEEENS1_10collective13CollectiveMmaINS1_35MainloopSm100TmaUmmaWarpSpecializedILi3ELi2ELi4ENS5_IJNS4_1CILi1EEENSA_ILi2EEESB_EEEEENS5_IJNSA_ILi64EEESF_NSA_ILi128EEEEEENS_6half_tENS5_IJlSB_lEEESI_SJ_NS4_8TiledMMAINS4_8MMA_AtomIJNS4_20SM100_MMA_F16BF16_SSISI_SI_fLi64ELi64ELNS4_4UMMA5MajorE0ELSO_0ELNSN_7ScaleInE0ELSP_0EEEEEENS4_6LayoutINS5_IJSB_SB_SB_EEENS5_IJNSA_ILi0EEESU_SU_EEEEENS5_IJNS4_10UnderscoreESX_SX_EEEEENS4_23SM90_TMA_LOAD_MULTICASTENS4_14ComposedLayoutINS4_7SwizzleILi3ELi4ELi3EEENS4_18smem_ptr_flag_bitsILi16EEENSS_INS5_IJNSA_ILi8EEESF_EEENS5_IJSF_SB_EEEEEEEvNS4_8identityENS4_13SM90_TMA_LOADES1A_vS1B_EENS_8epilogue10collective18CollectiveEpilogueINS1E_23Sm100TmaWarpSpecializedILi3ELi2ELi16ELb1ELb0EEEJSH_NS5_IJNSS_ISF_SB_EENSS_INSA_ILi32EEESB_EEEEESI_SJ_SI_SJ_NS1E_6fusion15FusionCallbacksIS1I_NS1N_17LinearCombinationISI_fSI_fLNS_15FloatRoundStyleE2EEESH_S1M_JEEENS4_5SM1004TMEM4LOAD26SM100_TMEM_LOAD_16dp256b4xES1C_NS11_INS12_ILi2ELi4ELi3EEES15_NSS_INS5_IJS16_S1K_EEENS5_IJS1K_SB_EEEEEEENS4_17SM75_U32x4_LDSM_NENS4_14SM90_TMA_STOREES21_NS4_17SM90_U32x4_STSM_NENS4_39AutoVectorizingCopyWithAssumedAlignmentILi128EEEEEEvvEEEEvNT_6ParamsE)
        /*0044*/ 	.word	0x00000000
.L_29:


//--------------------- .nv.compat                --------------------------
	.section	.nv.compat,"",@"SHT_CUDA_COMPAT_INFO"
	.align	4
        /*0000*/ 	.byte	0x02, 0x09, 0x01, 0x00, 0x02, 0x02, 0x02, 0x00, 0x02, 0x05, 0x05, 0x00, 0x03, 0x07, 0x01, 0x01
        /*0010*/ 	.byte	0x02, 0x03, 0x01, 0x00, 0x02, 0x06, 0x01, 0x00, 0x04, 0x0b, 0x08, 0x00, 0x09, 0x00, 0x00, 0x00
        /*0020*/ 	.byte	0x00, 0x00, 0x00, 0x00


//--------------------- .nv.info._ZN7cutlass13device_kernelINS_4gemm6kernel13GemmUniversalIN4cute5tupleIJiiiiEEENS1_10collective13CollectiveMmaINS1_35MainloopSm100TmaUmmaWarpSpecializedILi3ELi2ELi4ENS5_IJNS4_1CILi1EEENSA_ILi2EEESB_EEEEENS5_IJNSA_ILi64EEESF_NSA_ILi128EEEEEENS_6half_tENS5_IJlSB_lEEESI_SJ_NS4_8TiledMMAINS4_8MMA_AtomIJNS4_20SM100_MMA_F16BF16_SSISI_SI_fLi64ELi64ELNS4_4UMMA5MajorE0ELSO_0ELNSN_7ScaleInE0ELSP_0EEEEEENS4_6LayoutINS5_IJSB_SB_SB_EEENS5_IJNSA_ILi0EEESU_SU_EEEEENS5_IJNS4_10UnderscoreESX_SX_EEEEENS4_23SM90_TMA_LOAD_MULTICASTENS4_14ComposedLayoutINS4_7SwizzleILi3ELi4ELi3EEENS4_18smem_ptr_flag_bitsILi16EEENSS_INS5_IJNSA_ILi8EEESF_EEENS5_IJSF_SB_EEEEEEEvNS4_8identityENS4_13SM90_TMA_LOADES1A_vS1B_EENS_8epilogue10collective18CollectiveEpilogueINS1E_23Sm100TmaWarpSpecializedILi3ELi2ELi16ELb1ELb0EEEJSH_NS5_IJNSS_ISF_SB_EENSS_INSA_ILi32EEESB_EEEEESI_SJ_SI_SJ_NS1E_6fusion15FusionCallbacksIS1I_NS1N_17LinearCombinationISI_fSI_fLNS_15FloatRoundStyleE2EEESH_S1M_JEEENS4_5SM1004TMEM4LOAD26SM100_TMEM_LOAD_16dp256b4xES1C_NS11_INS12_ILi2ELi4ELi3EEES15_NSS_INS5_IJS16_S1K_EEENS5_IJS1K_SB_EEEEEEENS4_17SM75_U32x4_LDSM_NENS4_14SM90_TMA_STOREES21_NS4_17SM90_U32x4_STSM_NENS4_39AutoVectorizingCopyWithAssumedAlignmentILi128EEEEEEvvEEEEvNT_6ParamsE --------------------------
	.section	.nv.info._ZN7cutlass13device_kernelINS_4gemm6kernel13GemmUniversalIN4cute5tupleIJiiiiEEENS1_10collective13CollectiveMmaINS1_35MainloopSm100TmaUmmaWarpSpecializedILi3ELi2ELi4ENS5_IJNS4_1CILi1EEENSA_ILi2EEESB_EEEEENS5_IJNSA_ILi64EEESF_NSA_ILi128EEEEEENS_6half_tENS5_IJlSB_lEEESI_SJ_NS4_8TiledMMAINS4_8MMA_AtomIJNS4_20SM100_MMA_F16BF16_SSISI_SI_fLi64ELi64ELNS4_4UMMA5MajorE0ELSO_0ELNSN_7ScaleInE0ELSP_0EEEEEENS4_6LayoutINS5_IJSB_SB_SB_EEENS5_IJNSA_ILi0EEESU_SU_EEEEENS5_IJNS4_10UnderscoreESX_SX_EEEEENS4_23SM90_TMA_LOAD_MULTICASTENS4_14ComposedLayoutINS4_7SwizzleILi3ELi4ELi3EEENS4_18smem_ptr_flag_bitsILi16EEENSS_INS5_IJNSA_ILi8EEESF_EEENS5_IJSF_SB_EEEEEEEvNS4_8identityENS4_13SM90_TMA_LOADES1A_vS1B_EENS_8epilogue10collective18CollectiveEpilogueINS1E_23Sm100TmaWarpSpecializedILi3ELi2ELi16ELb1ELb0EEEJSH_NS5_IJNSS_ISF_SB_EENSS_INSA_ILi32EEESB_EEEEESI_SJ_SI_SJ_NS1E_6fusion15FusionCallbacksIS1I_NS1N_17LinearCombinationISI_fSI_fLNS_15FloatRoundStyleE2EEESH_S1M_JEEENS4_5SM1004TMEM4LOAD26SM100_TMEM_LOAD_16dp256b4xES1C_NS11_INS12_ILi2ELi4ELi3EEES15_NSS_INS5_IJS16_S1K_EEENS5_IJS1K_SB_EEEEEEENS4_17SM75_U32x4_LDSM_NENS4_14SM90_TMA_STOREES21_NS4_17SM90_U32x4_STSM_NENS4_39AutoVectorizingCopyWithAssumedAlignmentILi128EEEEEEvvEEEEvNT_6ParamsE,"",@"SHT_CUDA_INFO"
	.sectionflags	@""
	.align	4


	//----- nvinfo : EIATTR_CUDA_API_VERSION
	.align		4
        /*0000*/ 	.byte	0x04, 0x37
        /*0002*/ 	.short	(.L_31 - .L_30)
.L_30:
        /*0004*/ 	.word	0x00000082


	//----- nvinfo : EIATTR_KPARAM_INFO
	.align		4
.L_31:
        /*0008*/ 	.byte	0x04, 0x17
        /*000a*/ 	.short	(.L_33 - .L_32)
.L_32:
        /*000c*/ 	.word	0x00000000
        /*0010*/ 	.short	0x0000
        /*0012*/ 	.short	0x0000
        /*0014*/ 	.byte	0x00, 0xf0, 0x01, 0x20


	//----- nvinfo : EIATTR_AT_ENTRY_FRAGMENTS
	.align		4
.L_33:
        /*0018*/ 	.byte	0x04, 0x4f
        /*001a*/ 	.short	(.L_35 - .L_34)


	//   ....[0]....
.L_34:
        /*001c*/ 	.word	0x00000006


	//----- nvinfo : EIATTR_RESERVED_SMEM_USED
	.align		4
.L_35:
        /*0020*/ 	.byte	0x01, 0x41
	.zero		2


	//----- nvinfo : EIATTR_SPARSE_MMA_MASK
	.align		4
        /*0024*/ 	.byte	0x03, 0x50
        /*0026*/ 	.short	0x0000


	//----- nvinfo : EIATTR_TCGEN05_1CTA_USED
	.align		4
        /*0028*/ 	.byte	0x01, 0x51
	.zero		2


	//----- nvinfo : EIATTR_MAXREG_COUNT
	.align		4
        /*002c*/ 	.byte	0x03, 0x1b
        /*002e*/ 	.short	0x00ff


	//----- nvinfo : EIATTR_NUM_BARRIERS
	.align		4
        /*0030*/ 	.byte	0x02, 0x4c
        /*0032*/ 	.byte	0x07
	.zero		1


	//----- nvinfo : EIATTR_EXTERNS
	.align		4
        /*0034*/ 	.byte	0x04, 0x0f
        /*0036*/ 	.short	(.L_37 - .L_36)


	//   ....[0]....
	.align		4
.L_36:
        /*0038*/ 	.word	index@(__assertfail)


	//----- nvinfo : EIATTR_MERCURY_ISA_VERSION
	.align		4
.L_37:
        /*003c*/ 	.byte	0x03, 0x5f
        /*003e*/ 	.short	0x0101


	//----- nvinfo : EIATTR_INT_WARP_WIDE_INSTR_OFFSETS
	.align		4
        /*0040*/ 	.byte	0x04, 0x31
        /*0042*/ 	.short	(.L_39 - .L_38)


	//   ....[0]....
.L_38:
        /*0044*/ 	.word	0x00003f90


	//   ....[1]....
        /*0048*/ 	.word	0x00003fc0


	//   ....[2]....
        /*004c*/ 	.word	0x00003fe0


	//   ....[3]....
        /*0050*/ 	.word	0x00004bb0


	//   ....[4]....
        /*0054*/ 	.word	0x00004c30


	//   ....[5]....
        /*0058*/ 	.word	0x00004d30


	//   ....[6]....
        /*005c*/ 	.word	0x00004e40


	//----- nvinfo : EIATTR_COOP_GROUP_MASK_REGIDS
	.align		4
.L_39:
        /*0060*/ 	.byte	0x04, 0x29
        /*0062*/ 	.short	(.L_41 - .L_40)


	//   ....[0]....
.L_40:
        /*0064*/ 	.word	0xffffffff


	//   ....[1]....
        /*0068*/ 	.word	0xffffffff


	//   ....[2]....
        /*006c*/ 	.word	0xffffffff


	//   ....[3]....
        /*0070*/ 	.word	0xffffffff


	//   ....[4]....
        /*0074*/ 	.word	0xffffffff


	//   ....[5]....
        /*0078*/ 	.word	0xffffffff


	//   ....[6]....
        /*007c*/ 	.word	0xffffffff


	//   ....[7]....
        /*0080*/ 	.word	0xffffffff


	//   ....[8]....
        /*0084*/ 	.word	0xffffffff


	//   ....[9]....
        /*0088*/ 	.word	0xffffffff


	//   ....[10]....
        /*008c*/ 	.word	0xffffffff


	//   ....[11]....
        /*0090*/ 	.word	0xffffffff


	//   ....[12]....
        /*0094*/ 	.word	0xffffffff


	//   ....[13]....
        /*0098*/ 	.word	0xffffffff


	//----- nvinfo : EIATTR_COOP_GROUP_INSTR_OFFSETS
	.align		4
.L_41:
        /*009c*/ 	.byte	0x04, 0x28
        /*009e*/ 	.short	(.L_43 - .L_42)


	//   ....[0]....
.L_42:
        /*00a0*/ 	.word	0x00000080


	//   ....[1]....
        /*00a4*/ 	.word	0x000004f0


	//   ....[2]....
        /*00a8*/ 	.word	0x00000680


	//   ....[3]....
        /*00ac*/ 	.word	0x00000800


	//   ....[4]....
        /*00b0*/ 	.word	0x00000900


	//   ....[5]....
        /*00b4*/ 	.word	0x00000a70


	//   ....[6]....
        /*00b8*/ 	.word	0x00000c10


	//   ....[7]....
        /*00bc*/ 	.word	0x00000dc0


	//   ....[8]....
        /*00c0*/ 	.word	0x00002190


	//   ....[9]....
        /*00c4*/ 	.word	0x00002fc0


	//   ....[10]....
        /*00c8*/ 	.word	0x000031d0


	//   ....[11]....
        /*00cc*/ 	.word	0x00003200


	//   ....[12]....
        /*00d0*/ 	.word	0x00003e70


	//   ....[13]....
        /*00d4*/ 	.word	0x000040a0


	//----- nvinfo : EIATTR_VRC_CTA_INIT_COUNT
	.align		4
.L_43:
        /*00d8*/ 	.byte	0x02, 0x4a
        /*00da*/ 	.byte	0x80
	.zero		1


	//----- nvinfo : EIATTR_SYSCALL_OFFSETS
	.align		4
        /*00dc*/ 	.byte	0x04, 0x46
        /*00de*/ 	.short	(.L_45 - .L_44)


	//   ....[0]....
.L_44:
        /*00e0*/ 	.word	0x00005b40


	//   ....[1]....
        /*00e4*/ 	.word	0x00005c30


	//   ....[2]....
        /*00e8*/ 	.word	0x00006470


	//   ....[3]....
        /*00ec*/ 	.word	0x00006dc0


	//----- nvinfo : EIATTR_MBARRIER_INSTR_OFFSETS
	.align		4
.L_45:
        /*00f0*/ 	.byte	0x04, 0x39
        /*00f2*/ 	.short	(.L_47 - .L_46)


	//   ....[0]....
.L_46:
        /*00f4*/ 	.word	0x00000610
        /*00f8*/ 	.word	0x000000ff
        /*00fc*/ 	.word	0x00000000
        /*0100*/ 	.short	0x0100
        /*0102*/ 	.byte	0x04
	.zero		1


	//   ....[1]....
        /*0104*/ 	.word	0x00000620
        /*0108*/ 	.word	0x000000ff
        /*010c*/ 	.word	0x00000018
        /*0110*/ 	.short	0x0100
        /*0112*/ 	.byte	0x04
	.zero		1


	//   ....[2]....
        /*0114*/ 	.word	0x00000630
        /*0118*/ 	.word	0x000000ff
        /*011c*/ 	.word	0x00000008
        /*0120*/ 	.short	0x0100
        /*0122*/ 	.byte	0x04
	.zero		1


	//   ....[3]....
        /*0124*/ 	.word	0x00000640
        /*0128*/ 	.word	0x000000ff
        /*012c*/ 	.word	0x00000020
        /*0130*/ 	.short	0x0100
        /*0132*/ 	.byte	0x04
	.zero		1


	//   ....[4]....
        /*0134*/ 	.word	0x00000650
        /*0138*/ 	.word	0x000000ff
        /*013c*/ 	.word	0x00000010
        /*0140*/ 	.short	0x0100
        /*0142*/ 	.byte	0x04
	.zero		1


	//   ....[5]....
        /*0144*/ 	.word	0x00000660
        /*0148*/ 	.word	0x000000ff
        /*014c*/ 	.word	0x00000028
        /*0150*/ 	.short	0x0100
        /*0152*/ 	.byte	0x04
	.zero		1


	//   ....[6]....
        /*0154*/ 	.word	0x00000790
        /*0158*/ 	.word	0x000000ff
        /*015c*/ 	.word	0x00000030
        /*0160*/ 	.short	0x0100
        /*0162*/ 	.byte	0x04
	.zero		1


	//   ....[7]....
        /*0164*/ 	.word	0x000007a0
        /*0168*/ 	.word	0x000000ff
        /*016c*/ 	.word	0x00000048
        /*0170*/ 	.short	0x0100
        /*0172*/ 	.byte	0x04
	.zero		1


	//   ....[8]....
        /*0174*/ 	.word	0x000007b0
        /*0178*/ 	.word	0x000000ff
        /*017c*/ 	.word	0x00000038
        /*0180*/ 	.short	0x0100
        /*0182*/ 	.byte	0x04
	.zero		1


	//   ....[9]....
        /*0184*/ 	.word	0x000007c0
        /*0188*/ 	.word	0x000000ff
        /*018c*/ 	.word	0x00000050
        /*0190*/ 	.short	0x0100
        /*0192*/ 	.byte	0x04
	.zero		1


	//   ....[10]....
        /*0194*/ 	.word	0x000007d0
        /*0198*/ 	.word	0x000000ff
        /*019c*/ 	.word	0x00000040
        /*01a0*/ 	.short	0x0100
        /*01a2*/ 	.byte	0x04
	.zero		1


	//   ....[11]....
        /*01a4*/ 	.word	0x000007e0
        /*01a8*/ 	.word	0x000000ff
        /*01ac*/ 	.word	0x00000058
        /*01b0*/ 	.short	0x0100
        /*01b2*/ 	.byte	0x04
	.zero		1


	//   ....[12]....
        /*01b4*/ 	.word	0x000008d0
        /*01b8*/ 	.word	0x000000ff
        /*01bc*/ 	.word	0x00000060
        /*01c0*/ 	.short	0x0100
        /*01c2*/ 	.byte	0x06
	.zero		1


	//   ....[13]....
        /*01c4*/ 	.word	0x000008e0
        /*01c8*/ 	.word	0x000000ff
        /*01cc*/ 	.word	0x00000068
        /*01d0*/ 	.short	0x0100
        /*01d2*/ 	.byte	0x06
	.zero		1


	//   ....[14]....
        /*01d4*/ 	.word	0x00000a20
        /*01d8*/ 	.word	0x000000ff
        /*01dc*/ 	.word	0x00000070
        /*01e0*/ 	.short	0x0100
        /*01e2*/ 	.byte	0x06
	.zero		1


	//   ....[15]....
        /*01e4*/ 	.word	0x00000a30
        /*01e8*/ 	.word	0x000000ff
        /*01ec*/ 	.word	0x00000080
        /*01f0*/ 	.short	0x0100
        /*01f2*/ 	.byte	0x06
	.zero		1


	//   ....[16]....
        /*01f4*/ 	.word	0x00000a40
        /*01f8*/ 	.word	0x000000ff
        /*01fc*/ 	.word	0x00000078
        /*0200*/ 	.short	0x0100
        /*0202*/ 	.byte	0x06
	.zero		1


	//   ....[17]....
        /*0204*/ 	.word	0x00000a50
        /*0208*/ 	.word	0x000000ff
        /*020c*/ 	.word	0x00000088
        /*0210*/ 	.short	0x0100
        /*0212*/ 	.byte	0x06
	.zero		1


	//   ....[18]....
        /*0214*/ 	.word	0x00000b80
        /*0218*/ 	.word	0x000000ff
        /*021c*/ 	.word	0x00000090
        /*0220*/ 	.short	0x0100
        /*0222*/ 	.byte	0x04
	.zero		1


	//   ....[19]....
        /*0224*/ 	.word	0x00000b90
        /*0228*/ 	.word	0x000000ff
        /*022c*/ 	.word	0x000000b0
        /*0230*/ 	.short	0x0100
        /*0232*/ 	.byte	0x04
	.zero		1


	//   ....[20]....
        /*0234*/ 	.word	0x00000ba0
        /*0238*/ 	.word	0x000000ff
        /*023c*/ 	.word	0x00000098
        /*0240*/ 	.short	0x0100
        /*0242*/ 	.byte	0x04
	.zero		1


	//   ....[21]....
        /*0244*/ 	.word	0x00000bb0
        /*0248*/ 	.word	0x000000ff
        /*024c*/ 	.word	0x000000b8
        /*0250*/ 	.short	0x0100
        /*0252*/ 	.byte	0x04
	.zero		1


	//   ....[22]....
        /*0254*/ 	.word	0x00000bc0
        /*0258*/ 	.word	0x000000ff
        /*025c*/ 	.word	0x000000a0
        /*0260*/ 	.short	0x0100
        /*0262*/ 	.byte	0x04
	.zero		1


	//   ....[23]....
        /*0264*/ 	.word	0x00000bd0
        /*0268*/ 	.word	0x000000ff
        /*026c*/ 	.word	0x000000c0
        /*0270*/ 	.short	0x0100
        /*0272*/ 	.byte	0x04
	.zero		1


	//   ....[24]....
        /*0274*/ 	.word	0x00000be0
        /*0278*/ 	.word	0x000000ff
        /*027c*/ 	.word	0x000000a8
        /*0280*/ 	.short	0x0100
        /*0282*/ 	.byte	0x04
	.zero		1


	//   ....[25]....
        /*0284*/ 	.word	0x00000bf0
        /*0288*/ 	.word	0x000000ff
        /*028c*/ 	.word	0x000000c8
        /*0290*/ 	.short	0x0100
        /*0292*/ 	.byte	0x04
	.zero		1


	//   ....[26]....
        /*0294*/ 	.word	0x00000ce0
        /*0298*/ 	.word	0x000000ff
        /*029c*/ 	.word	0x000000d0
        /*02a0*/ 	.short	0x0100
        /*02a2*/ 	.byte	0x04
	.zero		1


	//   ....[27]....
        /*02a4*/ 	.word	0x00000cf0
        /*02a8*/ 	.word	0x000000ff
        /*02ac*/ 	.word	0x000000e0
        /*02b0*/ 	.short	0x0100
        /*02b2*/ 	.byte	0x04
	.zero		1


	//   ....[28]....
        /*02b4*/ 	.word	0x00000d00
        /*02b8*/ 	.word	0x000000ff
        /*02bc*/ 	.word	0x000000d8
        /*02c0*/ 	.short	0x0100
        /*02c2*/ 	.byte	0x04
	.zero		1


	//   ....[29]....
        /*02c4*/ 	.word	0x00000d10
        /*02c8*/ 	.word	0x000000ff
        /*02cc*/ 	.word	0x000000e8
        /*02d0*/ 	.short	0x0100
        /*02d2*/ 	.byte	0x04
	.zero		1


	//   ....[30]....
        /*02d4*/ 	.word	0x00001870
        /*02d8*/ 	.word	0x00000000
        /*02dc*/ 	.word	0x000000e0
        /*02e0*/ 	.short	0x010a
        /*02e2*/ 	.byte	0xff
	.zero		1


	//   ....[31]....
        /*02e4*/ 	.word	0x000018a0
        /*02e8*/ 	.word	0x00000000
        /*02ec*/ 	.word	0x000000d0
        /*02f0*/ 	.short	0x0101
        /*02f2*/ 	.byte	0xff
	.zero		1


	//   ....[32]....
        /*02f4*/ 	.word	0x00001970
        /*02f8*/ 	.word	0x000000ff
        /*02fc*/ 	.word	0x00000018
        /*0300*/ 	.short	0x010a
        /*0302*/ 	.byte	0x04
	.zero		1


	//   ....[33]....
        /*0304*/ 	.word	0x000019f0
        /*0308*/ 	.word	0x000000ff
        /*030c*/ 	.word	0x00000018
        /*0310*/ 	.short	0x010a
        /*0312*/ 	.byte	0x21
	.zero		1


	//   ....[34]....
        /*0314*/ 	.word	0x00001b90
        /*0318*/ 	.word	0x000000ff
        /*031c*/ 	.word	0x00000018
        /*0320*/ 	.short	0x010a
        /*0322*/ 	.byte	0x05
	.zero		1


	//   ....[35]....
        /*0324*/ 	.word	0x00001d80
        /*0328*/ 	.word	0x000000ff
        /*032c*/ 	.word	0x00000068
        /*0330*/ 	.short	0x0101
        /*0332*/ 	.byte	0x15
	.zero		1


	//   ....[36]....
        /*0334*/ 	.word	0x00001da0
        /*0338*/ 	.word	0x000000ff
        /*033c*/ 	.word	0x00000018
        /*0340*/ 	.short	0x010a
        /*0342*/ 	.byte	0x04
	.zero		1


	//   ....[37]....
        /*0344*/ 	.word	0x00001e20
        /*0348*/ 	.word	0x000000ff
        /*034c*/ 	.word	0x00000018
        /*0350*/ 	.short	0x010a
        /*0352*/ 	.byte	0x21
	.zero		1


	//   ....[38]....
        /*0354*/ 	.word	0x00001fb0
        /*0358*/ 	.word	0x000000ff
        /*035c*/ 	.word	0x00000018
        /*0360*/ 	.short	0x010a
        /*0362*/ 	.byte	0x05
	.zero		1


	//   ....[39]....
        /*0364*/ 	.word	0x000021c0
        /*0368*/ 	.word	0x00000003
        /*036c*/ 	.word	0x00000070
        /*0370*/ 	.short	0x010a
        /*0372*/ 	.byte	0xff
	.zero		1


	//   ....[40]....
        /*0374*/ 	.word	0x00002310
        /*0378*/ 	.word	0x00000000
        /*037c*/ 	.word	0x00000000
        /*0380*/ 	.short	0x0101
        /*0382*/ 	.byte	0xff
	.zero		1


	//   ....[41]....
        /*0384*/ 	.word	0x000028d0
        /*0388*/ 	.word	0x000000ff
        /*038c*/ 	.word	0x00000000
        /*0390*/ 	.short	0x010a
        /*0392*/ 	.byte	0x04
	.zero		1


	//   ....[42]....
        /*0394*/ 	.word	0x00002960
        /*0398*/ 	.word	0x000000ff
        /*039c*/ 	.word	0x00000000
        /*03a0*/ 	.short	0x010a
        /*03a2*/ 	.byte	0x05
	.zero		1


	//   ....[43]....
        /*03a4*/ 	.word	0x00002a00
        /*03a8*/ 	.word	0x00000000
        /*03ac*/ 	.word	0x00000000
        /*03b0*/ 	.short	0x010a
        /*03b2*/ 	.byte	0xff
	.zero		1


	//   ....[44]....
        /*03b4*/ 	.word	0x00002b20
        /*03b8*/ 	.word	0x00000002
        /*03bc*/ 	.word	0x000000d0
        /*03c0*/ 	.short	0x010a
        /*03c2*/ 	.byte	0xff
	.zero		1


	//   ....[45]....
        /*03c4*/ 	.word	0x00002b90
        /*03c8*/ 	.word	0x00000002
        /*03cc*/ 	.word	0x00000000
        /*03d0*/ 	.short	0x0101
        /*03d2*/ 	.byte	0xff
	.zero		1


	//   ....[46]....
        /*03d4*/ 	.word	0x00002bb0
        /*03d8*/ 	.word	0x000000ff
        /*03dc*/ 	.word	0x00000080
        /*03e0*/ 	.short	0x010a
        /*03e2*/ 	.byte	0x04
	.zero		1


	//   ....[47]....
        /*03e4*/ 	.word	0x00002cd0
        /*03e8*/ 	.word	0x00000002
        /*03ec*/ 	.word	0x00000070
        /*03f0*/ 	.short	0x010a
        /*03f2*/ 	.byte	0xff
	.zero		1


	//   ....[48]....
        /*03f4*/ 	.word	0x00002dd0
        /*03f8*/ 	.word	0x00000002
        /*03fc*/ 	.word	0x00000000
        /*0400*/ 	.short	0x0101
        /*0402*/ 	.byte	0xff
	.zero		1


	//   ....[49]....
        /*0404*/ 	.word	0x00002e60
        /*0408*/ 	.word	0x000000ff
        /*040c*/ 	.word	0x00000080
        /*0410*/ 	.short	0x0106
        /*0412*/ 	.byte	0x04
	.zero		1


	//   ....[50]....
        /*0414*/ 	.word	0x00002e80
        /*0418*/ 	.word	0x000000ff
        /*041c*/ 	.word	0x00000080
        /*0420*/ 	.short	0x010a
        /*0422*/ 	.byte	0x04
	.zero		1


	//   ....[51]....
        /*0424*/ 	.word	0x00002f10
        /*0428*/ 	.word	0x000000ff
        /*042c*/ 	.word	0x00000080
        /*0430*/ 	.short	0x0106
        /*0432*/ 	.byte	0x07
	.zero		1


	//   ....[52]....
        /*0434*/ 	.word	0x00002f50
        /*0438*/ 	.word	0x00000000
        /*043c*/ 	.word	0x00000080
        /*0440*/ 	.short	0x010a
        /*0442*/ 	.byte	0xff
	.zero		1


	//   ....[53]....
        /*0444*/ 	.word	0x00003520
        /*0448*/ 	.word	0x00000000
        /*044c*/ 	.word	0x00000070
        /*0450*/ 	.short	0x010a
        /*0452*/ 	.byte	0xff
	.zero		1


	//   ....[54]....
        /*0454*/ 	.word	0x00003620
        /*0458*/ 	.word	0x00000003
        /*045c*/ 	.word	0x00000000
        /*0460*/ 	.short	0x0101
        /*0462*/ 	.byte	0xff
	.zero		1


	//   ....[55]....
        /*0464*/ 	.word	0x00003630
        /*0468*/ 	.word	0x000000ff
        /*046c*/ 	.word	0x00000000
        /*0470*/ 	.short	0x010a
        /*0472*/ 	.byte	0x04
	.zero		1


	//   ....[56]....
        /*0474*/ 	.word	0x000036b0
        /*0478*/ 	.word	0x000000ff
        /*047c*/ 	.word	0x000000b0
        /*0480*/ 	.short	0x010a
        /*0482*/ 	.byte	0x2e
	.zero		1


	//   ....[57]....
        /*0484*/ 	.word	0x00003790
        /*0488*/ 	.word	0x000000ff
        /*048c*/ 	.word	0x00000000
        /*0490*/ 	.short	0x010a
        /*0492*/ 	.byte	0x07
	.zero		1


	//   ....[58]....
        /*0494*/ 	.word	0x000038d0
        /*0498*/ 	.word	0x000000ff
        /*049c*/ 	.word	0x00000000
        /*04a0*/ 	.short	0x010a
        /*04a2*/ 	.byte	0x04
	.zero		1


	//   ....[59]....
        /*04a4*/ 	.word	0x00003ca0
        /*04a8*/ 	.word	0x000000ff
        /*04ac*/ 	.word	0x00000000
        /*04b0*/ 	.short	0x010a
        /*04b2*/ 	.byte	0x04
	.zero		1


	//   ....[60]....
        /*04b4*/ 	.word	0x00003d30
        /*04b8*/ 	.word	0x000000ff
        /*04bc*/ 	.word	0x00000000
        /*04c0*/ 	.short	0x010a
        /*04c2*/ 	.byte	0x05
	.zero		1


	//   ....[61]....
        /*04c4*/ 	.word	0x00003dc0
        /*04c8*/ 	.word	0x000000ff
        /*04cc*/ 	.word	0x00000000
        /*04d0*/ 	.short	0x010a
        /*04d2*/ 	.byte	0x05
	.zero		1


	//   ....[62]....
        /*04d4*/ 	.word	0x00003e50
        /*04d8*/ 	.word	0x000000ff
        /*04dc*/ 	.word	0x00000000
        /*04e0*/ 	.short	0x010a
        /*04e2*/ 	.byte	0x04
	.zero		1


	//   ....[63]....
        /*04e4*/ 	.word	0x000042e0
        /*04e8*/ 	.word	0x0000000c
        /*04ec*/ 	.word	0x00000070
        /*04f0*/ 	.short	0x010a
        /*04f2*/ 	.byte	0xff
	.zero		1


	//   ....[64]....
        /*04f4*/ 	.word	0x00004450
        /*04f8*/ 	.word	0x00000000
        /*04fc*/ 	.word	0x00000000
        /*0500*/ 	.short	0x0101
        /*0502*/ 	.byte	0xff
	.zero		1


	//   ....[65]....
        /*0504*/ 	.word	0x000048d0
        /*0508*/ 	.word	0x000000ff
        /*050c*/ 	.word	0x00000068
        /*0510*/ 	.short	0x010a
        /*0512*/ 	.byte	0x18
	.zero		1


	//   ....[66]....
        /*0514*/ 	.word	0x00004a90
        /*0518*/ 	.word	0x000000ff
        /*051c*/ 	.word	0x00000048
        /*0520*/ 	.short	0x010a
        /*0522*/ 	.byte	0x04
	.zero		1


	//   ....[67]....
        /*0524*/ 	.word	0x00004c60
        /*0528*/ 	.word	0x000000ff
        /*052c*/ 	.word	0x00000030
        /*0530*/ 	.short	0x010b
        /*0532*/ 	.byte	0x04
	.zero		1


	//   ....[68]....
        /*0534*/ 	.word	0x00004c70
        /*0538*/ 	.word	0x000000ff
        /*053c*/ 	.word	0x00000000
        /*0540*/ 	.short	0x0101
        /*0542*/ 	.byte	0x14
	.zero		1


	//   ....[69]....
        /*0544*/ 	.word	0x00004c80
        /*0548*/ 	.word	0x000000ff
        /*054c*/ 	.word	0x00000048
        /*0550*/ 	.short	0x010a
        /*0552*/ 	.byte	0x05
	.zero		1


	//   ....[70]....
        /*0554*/ 	.word	0x00004e70
        /*0558*/ 	.word	0x000000ff
        /*055c*/ 	.word	0x00000030
        /*0560*/ 	.short	0x010b
        /*0562*/ 	.byte	0x05
	.zero		1


	//   ....[71]....
        /*0564*/ 	.word	0x00004e80
        /*0568*/ 	.word	0x000000ff
        /*056c*/ 	.word	0x00000000
        /*0570*/ 	.short	0x0101
        /*0572*/ 	.byte	0x04
	.zero		1


	//   ....[72]....
        /*0574*/ 	.word	0x00004f20
        /*0578*/ 	.word	0x000000ff
        /*057c*/ 	.word	0x00000000
        /*0580*/ 	.short	0x010a
        /*0582*/ 	.byte	0x04
	.zero		1


	//   ....[73]....
        /*0584*/ 	.word	0x00004fb0
        /*0588*/ 	.word	0x000000ff
        /*058c*/ 	.word	0x00000000
        /*0590*/ 	.short	0x010a
        /*0592*/ 	.byte	0x05
	.zero		1


	//   ....[74]....
        /*0594*/ 	.word	0x00005050
        /*0598*/ 	.word	0x00000000
        /*059c*/ 	.word	0x00000000
        /*05a0*/ 	.short	0x010a
        /*05a2*/ 	.byte	0xff
	.zero		1


	//   ....[75]....
        /*05a4*/ 	.word	0x000053b0
        /*05a8*/ 	.word	0x00000000
        /*05ac*/ 	.word	0x00000070
        /*05b0*/ 	.short	0x010a
        /*05b2*/ 	.byte	0xff
	.zero		1


	//   ....[76]....
        /*05b4*/ 	.word	0x00005480
        /*05b8*/ 	.word	0x00000000
        /*05bc*/ 	.word	0x00000000
        /*05c0*/ 	.short	0x0101
        /*05c2*/ 	.byte	0xff
	.zero		1


	//   ....[77]....
        /*05c4*/ 	.word	0x00006090
        /*05c8*/ 	.word	0x00000002
        /*05cc*/ 	.word	0x00000030
        /*05d0*/ 	.short	0x010a
        /*05d2*/ 	.byte	0xff
	.zero		1


	//   ....[78]....
        /*05d4*/ 	.word	0x000060d0
        /*05d8*/ 	.word	0x0000001b
        /*05dc*/ 	.word	0x00000090
        /*05e0*/ 	.short	0x010a
        /*05e2*/ 	.byte	0xff
	.zero		1


	//   ....[79]....
        /*05e4*/ 	.word	0x000061c0
        /*05e8*/ 	.word	0x00000002
        /*05ec*/ 	.word	0x00000030
        /*05f0*/ 	.short	0x010a
        /*05f2*/ 	.byte	0xff
	.zero		1


	//   ....[80]....
        /*05f4*/ 	.word	0x00006350
        /*05f8*/ 	.word	0x0000001b
        /*05fc*/ 	.word	0x00000090
        /*0600*/ 	.short	0x010a
        /*0602*/ 	.byte	0xff
	.zero		1


	//   ....[81]....
        /*0604*/ 	.word	0x00006b20
        /*0608*/ 	.word	0x00000000
        /*060c*/ 	.word	0x00000000
        /*0610*/ 	.short	0x0101
        /*0612*/ 	.byte	0xff
	.zero		1


	//   ....[82]....
        /*0614*/ 	.word	0x00006b30
        /*0618*/ 	.word	0x00000002
        /*061c*/ 	.word	0x00000030
        /*0620*/ 	.short	0x010a
        /*0622*/ 	.byte	0xff
	.zero		1


	//   ....[83]....
        /*0624*/ 	.word	0x00006bf0
        /*0628*/ 	.word	0x00000002
        /*062c*/ 	.word	0x00000030
        /*0630*/ 	.short	0x010a
        /*0632*/ 	.byte	0xff
	.zero		1


	//   ....[84]....
        /*0634*/ 	.word	0x00006fa0
        /*0638*/ 	.word	0x000000ff
        /*063c*/ 	.word	0x00000000
        /*0640*/ 	.short	0x0101
        /*0642*/ 	.byte	0x04
	.zero		1


	//   ....[85]....
        /*0644*/ 	.word	0x000074f0
        /*0648*/ 	.word	0x00000000
        /*064c*/ 	.word	0x00000000
        /*0650*/ 	.short	0x0101
        /*0652*/ 	.byte	0xff
	.zero		1


	//   ....[86]....
        /*0654*/ 	.word	0x000077a0
        /*0658*/ 	.word	0x000000ff
        /*065c*/ 	.word	0x00000000
        /*0660*/ 	.short	0x0101
        /*0662*/ 	.byte	0x04
	.zero		1


	//   ....[87]....
        /*0664*/ 	.word	0x000077c0
        /*0668*/ 	.word	0x00000000
        /*066c*/ 	.word	0x000000e0
        /*0670*/ 	.short	0x010a
        /*0672*/ 	.byte	0xff
	.zero		1


	//   ....[88]....
        /*0674*/ 	.word	0x00007820
        /*0678*/ 	.word	0x00000000
        /*067c*/ 	.word	0x00000018
        /*0680*/ 	.short	0x010a
        /*0682*/ 	.byte	0xff
	.zero		1


	//   ....[89]....
        /*0684*/ 	.word	0x00007880
        /*0688*/ 	.word	0x00000000
        /*068c*/ 	.word	0x00000018
        /*0690*/ 	.short	0x010a
        /*0692*/ 	.byte	0xff
	.zero		1


	//   ....[90]....
        /*0694*/ 	.word	0x000078d0
        /*0698*/ 	.word	0x00000003
        /*069c*/ 	.word	0x00000070
        /*06a0*/ 	.short	0x010a
        /*06a2*/ 	.byte	0xff
	.zero		1


	//   ....[91]....
        /*06a4*/ 	.word	0x00007930
        /*06a8*/ 	.word	0x00000000
        /*06ac*/ 	.word	0x00000000
        /*06b0*/ 	.short	0x010a
        /*06b2*/ 	.byte	0xff
	.zero		1


	//   ....[92]....
        /*06b4*/ 	.word	0x00007990
        /*06b8*/ 	.word	0x00000000
        /*06bc*/ 	.word	0x00000000
        /*06c0*/ 	.short	0x010a
        /*06c2*/ 	.byte	0xff
	.zero		1


	//   ....[93]....
        /*06c4*/ 	.word	0x000079e0
        /*06c8*/ 	.word	0x00000002
        /*06cc*/ 	.word	0x000000d0
        /*06d0*/ 	.short	0x010a
        /*06d2*/ 	.byte	0xff
	.zero		1


	//   ....[94]....
        /*06d4*/ 	.word	0x00007a40
        /*06d8*/ 	.word	0x00000002
        /*06dc*/ 	.word	0x00000080
        /*06e0*/ 	.short	0x010a
        /*06e2*/ 	.byte	0xff
	.zero		1


	//   ....[95]....
        /*06e4*/ 	.word	0x00007a90
        /*06e8*/ 	.word	0x00000002
        /*06ec*/ 	.word	0x00000070
        /*06f0*/ 	.short	0x010a
        /*06f2*/ 	.byte	0xff
	.zero		1


	//   ....[96]....
        /*06f4*/ 	.word	0x00007af0
        /*06f8*/ 	.word	0x00000000
        /*06fc*/ 	.word	0x00000080
        /*0700*/ 	.short	0x010a
        /*0702*/ 	.byte	0xff
	.zero		1


	//   ....[97]....
        /*0704*/ 	.word	0x00007b40
        /*0708*/ 	.word	0x00000000
        /*070c*/ 	.word	0x00000070
        /*0710*/ 	.short	0x010a
        /*0712*/ 	.byte	0xff
	.zero		1


	//   ....[98]....
        /*0714*/ 	.word	0x00007ba0
        /*0718*/ 	.word	0x00000002
        /*071c*/ 	.word	0x000000b0
        /*0720*/ 	.short	0x010a
        /*0722*/ 	.byte	0xff
	.zero		1


	//   ....[99]....
        /*0724*/ 	.word	0x00007c00
        /*0728*/ 	.word	0x00000000
        /*072c*/ 	.word	0x00000000
        /*0730*/ 	.short	0x010a
        /*0732*/ 	.byte	0xff
	.zero		1


	//   ....[100]....
        /*0734*/ 	.word	0x00007c60
        /*0738*/ 	.word	0x00000000
        /*073c*/ 	.word	0x00000000
        /*0740*/ 	.short	0x010a
        /*0742*/ 	.byte	0xff
	.zero		1


	//   ....[101]....
        /*0744*/ 	.word	0x00007cc0
        /*0748*/ 	.word	0x00000000
        /*074c*/ 	.word	0x00000000
        /*0750*/ 	.short	0x010a
        /*0752*/ 	.byte	0xff
	.zero		1


	//   ....[102]....
        /*0754*/ 	.word	0x00007d20
        /*0758*/ 	.word	0x00000000
        /*075c*/ 	.word	0x00000000
        /*0760*/ 	.short	0x010a
        /*0762*/ 	.byte	0xff
	.zero		1


	//   ....[103]....
        /*0764*/ 	.word	0x00007d80
        /*0768*/ 	.word	0x00000000
        /*076c*/ 	.word	0x00000000
        /*0770*/ 	.short	0x010a
        /*0772*/ 	.byte	0xff
	.zero		1


	//   ....[104]....
        /*0774*/ 	.word	0x00007dd0
        /*0778*/ 	.word	0x0000000c
        /*077c*/ 	.word	0x00000070
        /*0780*/ 	.short	0x010a
        /*0782*/ 	.byte	0xff
	.zero		1


	//   ....[105]....
        /*0784*/ 	.word	0x00007e30
        /*0788*/ 	.word	0x00000000
        /*078c*/ 	.word	0x00000068
        /*0790*/ 	.short	0x010a
        /*0792*/ 	.byte	0xff
	.zero		1


	//   ....[106]....
        /*0794*/ 	.word	0x00007e90
        /*0798*/ 	.word	0x00000000
        /*079c*/ 	.word	0x00000048
        /*07a0*/ 	.short	0x010a
        /*07a2*/ 	.byte	0xff
	.zero		1


	//   ....[107]....
        /*07a4*/ 	.word	0x00007ef0
        /*07a8*/ 	.word	0x00000006
        /*07ac*/ 	.word	0x00000048
        /*07b0*/ 	.short	0x010a
        /*07b2*/ 	.byte	0xff
	.zero		1


	//   ....[108]....
        /*07b4*/ 	.word	0x00007f50
        /*07b8*/ 	.word	0x00000000
        /*07bc*/ 	.word	0x00000000
        /*07c0*/ 	.short	0x010a
        /*07c2*/ 	.byte	0xff
	.zero		1


	//   ....[109]....
        /*07c4*/ 	.word	0x00007fb0
        /*07c8*/ 	.word	0x00000000
        /*07cc*/ 	.word	0x00000000
        /*07d0*/ 	.short	0x010a
        /*07d2*/ 	.byte	0xff
	.zero		1


	//   ....[110]....
        /*07d4*/ 	.word	0x00008000
        /*07d8*/ 	.word	0x00000000
        /*07dc*/ 	.word	0x00000070
        /*07e0*/ 	.short	0x010a
        /*07e2*/ 	.byte	0xff
	.zero		1


	//   ....[111]....
        /*07e4*/ 	.word	0x00008050
        /*07e8*/ 	.word	0x00000002
        /*07ec*/ 	.word	0x00000030
        /*07f0*/ 	.short	0x010a
        /*07f2*/ 	.byte	0xff
	.zero		1


	//   ....[112]....
        /*07f4*/ 	.word	0x000080a0
        /*07f8*/ 	.word	0x0000001b
        /*07fc*/ 	.word	0x00000090
        /*0800*/ 	.short	0x010a
        /*0802*/ 	.byte	0xff
	.zero		1


	//   ....[113]....
        /*0804*/ 	.word	0x000080f0
        /*0808*/ 	.word	0x00000002
        /*080c*/ 	.word	0x00000030
        /*0810*/ 	.short	0x010a
        /*0812*/ 	.byte	0xff
	.zero		1


	//----- nvinfo : EIATTR_NUM_MBARRIERS
	.align		4
.L_47:
        /*0814*/ 	.byte	0x03, 0x38
        /*0816*/ 	.short	0x001e


	//----- nvinfo : EIATTR_EXIT_INSTR_OFFSETS
	.align		4
        /*0818*/ 	.byte	0x04, 0x1c
        /*081a*/ 	.short	(.L_49 - .L_48)


	//   ....[0]....
.L_48:
        /*081c*/ 	.word	0x00002a30


	//   ....[1]....
        /*0820*/ 	.word	0x00002f20


	//   ....[2]....
        /*0824*/ 	.word	0x00002f80


	//   ....[3]....
        /*0828*/ 	.word	0x000040b0


	//   ....[4]....
        /*082c*/ 	.word	0x00005080


	//   ....[5]....
        /*0830*/ 	.word	0x000050c0


	//   ....[6]....
        /*0834*/ 	.word	0x00007690


	//   ....[7]....
        /*0838*/ 	.word	0x00007710


	//   ....[8]....
        /*083c*/ 	.word	0x00007740


	//   ....[9]....
        /*0840*/ 	.word	0x000077b0


	//----- nvinfo : EIATTR_MAX_THREADS
	.align		4
.L_49:
        /*0844*/ 	.byte	0x04, 0x05
        /*0846*/ 	.short	(.L_51 - .L_50)
.L_50:
        /*0848*/ 	.word	0x00000100
        /*084c*/ 	.word	0x00000001
        /*0850*/ 	.word	0x00000001


	//----- nvinfo : EIATTR_CRS_STACK_SIZE
	.align		4
.L_51:
        /*0854*/ 	.byte	0x04, 0x1e
        /*0856*/ 	.short	(.L_53 - .L_52)
.L_52:
        /*0858*/ 	.word	0x00000000


	//----- nvinfo : EIATTR_CBANK_PARAM_SIZE
	.align		4
.L_53:
        /*085c*/ 	.byte	0x03, 0x19
        /*085e*/ 	.short	0x0800


	//----- nvinfo : EIATTR_PARAM_CBANK
	.align		4
        /*0860*/ 	.byte	0x04, 0x0a
        /*0862*/ 	.short	(.L_55 - .L_54)
	.align		4
.L_54:
        /*0864*/ 	.word	index@(.nv.constant0._ZN7cutlass13device_kernelINS_4gemm6kernel13GemmUniversalIN4cute5tupleIJiiiiEEENS1_10collective13CollectiveMmaINS1_35MainloopSm100TmaUmmaWarpSpecializedILi3ELi2ELi4ENS5_IJNS4_1CILi1EEENSA_ILi2EEESB_EEEEENS5_IJNSA_ILi64EEESF_NSA_ILi128EEEEEENS_6half_tENS5_IJlSB_lEEESI_SJ_NS4_8TiledMMAINS4_8MMA_AtomIJNS4_20SM100_MMA_F16BF16_SSISI_SI_fLi64ELi64ELNS4_4UMMA5MajorE0ELSO_0ELNSN_7ScaleInE0ELSP_0EEEEEENS4_6LayoutINS5_IJSB_SB_SB_EEENS5_IJNSA_ILi0EEESU_SU_EEEEENS5_IJNS4_10UnderscoreESX_SX_EEEEENS4_23SM90_TMA_LOAD_MULTICASTENS4_14ComposedLayoutINS4_7SwizzleILi3ELi4ELi3EEENS4_18smem_ptr_flag_bitsILi16EEENSS_INS5_IJNSA_ILi8EEESF_EEENS5_IJSF_SB_EEEEEEEvNS4_8identityENS4_13SM90_TMA_LOADES1A_vS1B_EENS_8epilogue10collective18CollectiveEpilogueINS1E_23Sm100TmaWarpSpecializedILi3ELi2ELi16ELb1ELb0EEEJSH_NS5_IJNSS_ISF_SB_EENSS_INSA_ILi32EEESB_EEEEESI_SJ_SI_SJ_NS1E_6fusion15FusionCallbacksIS1I_NS1N_17LinearCombinationISI_fSI_fLNS_15FloatRoundStyleE2EEESH_S1M_JEEENS4_5SM1004TMEM4LOAD26SM100_TMEM_LOAD_16dp256b4xES1C_NS11_INS12_ILi2ELi4ELi3EEES15_NSS_INS5_IJS16_S1K_EEENS5_IJS1K_SB_EEEEEEENS4_17SM75_U32x4_LDSM_NENS4_14SM90_TMA_STOREES21_NS4_17SM90_U32x4_STSM_NENS4_39AutoVectorizingCopyWithAssumedAlignmentILi128EEEEEEvvEEEEvNT_6ParamsE)
        /*0868*/ 	.short	0x0380
        /*086a*/ 	.short	0x0800


	//----- nvinfo : EIATTR_SW_WAR
	.align		4
.L_55:
        /*086c*/ 	.byte	0x04, 0x36
        /*086e*/ 	.short	(.L_57 - .L_56)
.L_56:
        /*0870*/ 	.word	0x00000008
.L_57:


//--------------------- .nv.callgraph             --------------------------
	.section	.nv.callgraph,"",@"SHT_CUDA_CALLGRAPH"
	.align	4
	.sectionentsize	8
	.align		4
        /*0000*/ 	.word	0x00000000
	.align		4
        /*0004*/ 	.word	0xffffffff
	.align		4
        /*0008*/ 	.word	index@(_ZN7cutlass13device_kernelINS_4gemm6kernel13GemmUniversalIN4cute5tupleIJiiiiEEENS1_10collective13CollectiveMmaINS1_35MainloopSm100TmaUmmaWarpSpecializedILi3ELi2ELi4ENS5_IJNS4_1CILi1EEENSA_ILi2EEESB_EEEEENS5_IJNSA_ILi64EEESF_NSA_ILi128EEEEEENS_6half_tENS5_IJlSB_lEEESI_SJ_NS4_8TiledMMAINS4_8MMA_AtomIJNS4_20SM100_MMA_F16BF16_SSISI_SI_fLi64ELi64ELNS4_4UMMA5MajorE0ELSO_0ELNSN_7ScaleInE0ELSP_0EEEEEENS4_6LayoutINS5_IJSB_SB_SB_EEENS5_IJNSA_ILi0EEESU_SU_EEEEENS5_IJNS4_10UnderscoreESX_SX_EEEEENS4_23SM90_TMA_LOAD_MULTICASTENS4_14ComposedLayoutINS4_7SwizzleILi3ELi4ELi3EEENS4_18smem_ptr_flag_bitsILi16EEENSS_INS5_IJNSA_ILi8EEESF_EEENS5_IJSF_SB_EEEEEEEvNS4_8identityENS4_13SM90_TMA_LOADES1A_vS1B_EENS_8epilogue10collective18CollectiveEpilogueINS1E_23Sm100TmaWarpSpecializedILi3ELi2ELi16ELb1ELb0EEEJSH_NS5_IJNSS_ISF_SB_EENSS_INSA_ILi32EEESB_EEEEESI_SJ_SI_SJ_NS1E_6fusion15FusionCallbacksIS1I_NS1N_17LinearCombinationISI_fSI_fLNS_15FloatRoundStyleE2EEESH_S1M_JEEENS4_5SM1004TMEM4LOAD26SM100_TMEM_LOAD_16dp256b4xES1C_NS11_INS12_ILi2ELi4ELi3EEES15_NSS_INS5_IJS16_S1K_EEENS5_IJS1K_SB_EEEEEEENS4_17SM75_U32x4_LDSM_NENS4_14SM90_TMA_STOREES21_NS4_17SM90_U32x4_STSM_NENS4_39AutoVectorizingCopyWithAssumedAlignmentILi128EEEEEEvvEEEEvNT_6ParamsE)
	.align		4
        /*000c*/ 	.word	index@(__assertfail)
	.align		4
        /*0010*/ 	.word	0x00000000
	.align		4
        /*0014*/ 	.word	0xfffffffe
	.align		4
        /*0018*/ 	.word	0x00000000
	.align		4
        /*001c*/ 	.word	0xfffffffd
	.align		4
        /*0020*/ 	.word	0x00000000
	.align		4
        /*0024*/ 	.word	0xfffffffc


//--------------------- .nv.constant4             --------------------------
	.section	.nv.constant4,"a",@progbits
	.align	8
	.align		8
.nv.constant4:
        /*0000*/ 	.dword	__assertfail
	.align		8
        /*0008*/ 	.dword	__unnamed_1
	.align		8
        /*0010*/ 	.dword	__unnamed_2
	.align		8
        /*0018*/ 	.dword	_ZN39_INTERNAL_86bc850d_4_k_cu_cd00e49d_59754cuda3std3__45__cpo5beginE
	.align		8
        /*0020*/ 	.dword	_ZN39_INTERNAL_86bc850d_4_k_cu_cd00e49d_59754cuda3std3__45__cpo3endE
	.align		8
        /*0028*/ 	.dword	_ZN39_INTERNAL_86bc850d_4_k_cu_cd00e49d_59754cuda3std3__45__cpo6cbeginE
	.align		8
        /*0030*/ 	.dword	_ZN39_INTERNAL_86bc850d_4_k_cu_cd00e49d_59754cuda3std3__45__cpo4cendE
	.align		8
        /*0038*/ 	.dword	_ZN39_INTERNAL_86bc850d_4_k_cu_cd00e49d_59754cuda3std3__441_GLOBAL__N__86bc850d_4_k_cu_cd00e49d_59756ignoreE
	.align		8
        /*0040*/ 	.dword	_ZN39_INTERNAL_86bc850d_4_k_cu_cd00e49d_59754cuda3std3__419piecewise_constructE
	.align		8
        /*0048*/ 	.dword	_ZN39_INTERNAL_86bc850d_4_k_cu_cd00e49d_59754cuda3std3__48in_placeE
	.align		8
        /*0050*/ 	.dword	_ZN39_INTERNAL_86bc850d_4_k_cu_cd00e49d_59754cuda3std6ranges3__45__cpo4swapE
	.align		8
        /*0058*/ 	.dword	_ZN39_INTERNAL_86bc850d_4_k_cu_cd00e49d_59754cuda3std6ranges3__45__cpo9iter_moveE
	.align		8
        /*0060*/ 	.dword	_ZN39_INTERNAL_86bc850d_4_k_cu_cd00e49d_59754cute7productE
	.align		8
        /*0068*/ 	.dword	_ZN39_INTERNAL_86bc850d_4_k_cu_cd00e49d_59754cute1_E
	.align		8
        /*0070*/ 	.dword	$str$25
	.align		8
        /*0078*/ 	.dword	$str$26
	.align		8
        /*0080*/ 	.dword	$str$27
	.align		8
        /*0088*/ 	.dword	$str$28


//--------------------- .text._ZN7cutlass13device_kernelINS_4gemm6kernel13GemmUniversalIN4cute5tupleIJiiiiEEENS1_10collective13CollectiveMmaINS1_35MainloopSm100TmaUmmaWarpSpecializedILi3ELi2ELi4ENS5_IJNS4_1CILi1EEENSA_ILi2EEESB_EEEEENS5_IJNSA_ILi64EEESF_NSA_ILi128EEEEEENS_6half_tENS5_IJlSB_lEEESI_SJ_NS4_8TiledMMAINS4_8MMA_AtomIJNS4_20SM100_MMA_F16BF16_SSISI_SI_fLi64ELi64ELNS4_4UMMA5MajorE0ELSO_0ELNSN_7ScaleInE0ELSP_0EEEEEENS4_6LayoutINS5_IJSB_SB_SB_EEENS5_IJNSA_ILi0EEESU_SU_EEEEENS5_IJNS4_10UnderscoreESX_SX_EEEEENS4_23SM90_TMA_LOAD_MULTICASTENS4_14ComposedLayoutINS4_7SwizzleILi3ELi4ELi3EEENS4_18smem_ptr_flag_bitsILi16EEENSS_INS5_IJNSA_ILi8EEESF_EEENS5_IJSF_SB_EEEEEEEvNS4_8identityENS4_13SM90_TMA_LOADES1A_vS1B_EENS_8epilogue10collective18CollectiveEpilogueINS1E_23Sm100TmaWarpSpecializedILi3ELi2ELi16ELb1ELb0EEEJSH_NS5_IJNSS_ISF_SB_EENSS_INSA_ILi32EEESB_EEEEESI_SJ_SI_SJ_NS1E_6fusion15FusionCallbacksIS1I_NS1N_17LinearCombinationISI_fSI_fLNS_15FloatRoundStyleE2EEESH_S1M_JEEENS4_5SM1004TMEM4LOAD26SM100_TMEM_LOAD_16dp256b4xES1C_NS11_INS12_ILi2ELi4ELi3EEES15_NSS_INS5_IJS16_S1K_EEENS5_IJS1K_SB_EEEEEEENS4_17SM75_U32x4_LDSM_NENS4_14SM90_TMA_STOREES21_NS4_17SM90_U32x4_STSM_NENS4_39AutoVectorizingCopyWithAssumedAlignmentILi128EEEEEEvvEEEEvNT_6ParamsE --------------------------
	.section	.text._ZN7cutlass13device_kernelINS_4gemm6kernel13GemmUniversalIN4cute5tupleIJiiiiEEENS1_10collective13CollectiveMmaINS1_35MainloopSm100TmaUmmaWarpSpecializedILi3ELi2ELi4ENS5_IJNS4_1CILi1EEENSA_ILi2EEESB_EEEEENS5_IJNSA_ILi64EEESF_NSA_ILi128EEEEEENS_6half_tENS5_IJlSB_lEEESI_SJ_NS4_8TiledMMAINS4_8MMA_AtomIJNS4_20SM100_MMA_F16BF16_SSISI_SI_fLi64ELi64ELNS4_4UMMA5MajorE0ELSO_0ELNSN_7ScaleInE0ELSP_0EEEEEENS4_6LayoutINS5_IJSB_SB_SB_EEENS5_IJNSA_ILi0EEESU_SU_EEEEENS5_IJNS4_10UnderscoreESX_SX_EEEEENS4_23SM90_TMA_LOAD_MULTICASTENS4_14ComposedLayoutINS4_7SwizzleILi3ELi4ELi3EEENS4_18smem_ptr_flag_bitsILi16EEENSS_INS5_IJNSA_ILi8EEESF_EEENS5_IJSF_SB_EEEEEEEvNS4_8identityENS4_13SM90_TMA_LOADES1A_vS1B_EENS_8epilogue10collective18CollectiveEpilogueINS1E_23Sm100TmaWarpSpecializedILi3ELi2ELi16ELb1ELb0EEEJSH_NS5_IJNSS_ISF_SB_EENSS_INSA_ILi32EEESB_EEEEESI_SJ_SI_SJ_NS1E_6fusion15FusionCallbacksIS1I_NS1N_17LinearCombinationISI_fSI_fLNS_15FloatRoundStyleE2EEESH_S1M_JEEENS4_5SM1004TMEM4LOAD26SM100_TMEM_LOAD_16dp256b4xES1C_NS11_INS12_ILi2ELi4ELi3EEES15_NSS_INS5_IJS16_S1K_EEENS5_IJS1K_SB_EEEEEEENS4_17SM75_U32x4_LDSM_NENS4_14SM90_TMA_STOREES21_NS4_17SM90_U32x4_STSM_NENS4_39AutoVectorizingCopyWithAssumedAlignmentILi128EEEEEEvvEEEEvNT_6ParamsE,"ax",@progbits
	.align	128
.text._ZN7cutlass13device_kernelINS_4gemm6kernel13GemmUniversalIN4cute5tupleIJiiiiEEENS1_10collective13CollectiveMmaINS1_35MainloopSm100TmaUmmaWarpSpecializedILi3ELi2ELi4ENS5_IJNS4_1CILi1EEENSA_ILi2EEESB_EEEEENS5_IJNSA_ILi64EEESF_NSA_ILi128EEEEEENS_6half_tENS5_IJlSB_lEEESI_SJ_NS4_8TiledMMAINS4_8MMA_AtomIJNS4_20SM100_MMA_F16BF16_SSISI_SI_fLi64ELi64ELNS4_4UMMA5MajorE0ELSO_0ELNSN_7ScaleInE0ELSP_0EEEEEENS4_6LayoutINS5_IJSB_SB_SB_EEENS5_IJNSA_ILi0EEESU_SU_EEEEENS5_IJNS4_10UnderscoreESX_SX_EEEEENS4_23SM90_TMA_LOAD_MULTICASTENS4_14ComposedLayoutINS4_7SwizzleILi3ELi4ELi3EEENS4_18smem_ptr_flag_bitsILi16EEENSS_INS5_IJNSA_ILi8EEESF_EEENS5_IJSF_SB_EEEEEEEvNS4_8identityENS4_13SM90_TMA_LOADES1A_vS1B_EENS_8epilogue10collective18CollectiveEpilogueINS1E_23Sm100TmaWarpSpecializedILi3ELi2ELi16ELb1ELb0EEEJSH_NS5_IJNSS_ISF_SB_EENSS_INSA_ILi32EEESB_EEEEESI_SJ_SI_SJ_NS1E_6fusion15FusionCallbacksIS1I_NS1N_17LinearCombinationISI_fSI_fLNS_15FloatRoundStyleE2EEESH_S1M_JEEENS4_5SM1004TMEM4LOAD26SM100_TMEM_LOAD_16dp256b4xES1C_NS11_INS12_ILi2ELi4ELi3EEES15_NSS_INS5_IJS16_S1K_EEENS5_IJS1K_SB_EEEEEEENS4_17SM75_U32x4_LDSM_NENS4_14SM90_TMA_STOREES21_NS4_17SM90_U32x4_STSM_NENS4_39AutoVectorizingCopyWithAssumedAlignmentILi128EEEEEEvvEEEEvNT_6ParamsE:
        .type           _ZN7cutlass13device_kernelINS_4gemm6kernel13GemmUniversalIN4cute5tupleIJiiiiEEENS1_10collective13CollectiveMmaINS1_35MainloopSm100TmaUmmaWarpSpecializedILi3ELi2ELi4ENS5_IJNS4_1CILi1EEENSA_ILi2EEESB_EEEEENS5_IJNSA_ILi64EEESF_NSA_ILi128EEEEEENS_6half_tENS5_IJlSB_lEEESI_SJ_NS4_8TiledMMAINS4_8MMA_AtomIJNS4_20SM100_MMA_F16BF16_SSISI_SI_fLi64ELi64ELNS4_4UMMA5MajorE0ELSO_0ELNSN_7ScaleInE0ELSP_0EEEEEENS4_6LayoutINS5_IJSB_SB_SB_EEENS5_IJNSA_ILi0EEESU_SU_EEEEENS5_IJNS4_10UnderscoreESX_SX_EEEEENS4_23SM90_TMA_LOAD_MULTICASTENS4_14ComposedLayoutINS4_7SwizzleILi3ELi4ELi3EEENS4_18smem_ptr_flag_bitsILi16EEENSS_INS5_IJNSA_ILi8EEESF_EEENS5_IJSF_SB_EEEEEEEvNS4_8identityENS4_13SM90_TMA_LOADES1A_vS1B_EENS_8epilogue10collective18CollectiveEpilogueINS1E_23Sm100TmaWarpSpecializedILi3ELi2ELi16ELb1ELb0EEEJSH_NS5_IJNSS_ISF_SB_EENSS_INSA_ILi32EEESB_EEEEESI_SJ_SI_SJ_NS1E_6fusion15FusionCallbacksIS1I_NS1N_17LinearCombinationISI_fSI_fLNS_15FloatRoundStyleE2EEESH_S1M_JEEENS4_5SM1004TMEM4LOAD26SM100_TMEM_LOAD_16dp256b4xES1C_NS11_INS12_ILi2ELi4ELi3EEES15_NSS_INS5_IJS16_S1K_EEENS5_IJS1K_SB_EEEEEEENS4_17SM75_U32x4_LDSM_NENS4_14SM90_TMA_STOREES21_NS4_17SM90_U32x4_STSM_NENS4_39AutoVectorizingCopyWithAssumedAlignmentILi128EEEEEEvvEEEEvNT_6ParamsE,@function
        .size           _ZN7cutlass13device_kernelINS_4gemm6kernel13GemmUniversalIN4cute5tupleIJiiiiEEENS1_10collective13CollectiveMmaINS1_35MainloopSm100TmaUmmaWarpSpecializedILi3ELi2ELi4ENS5_IJNS4_1CILi1EEENSA_ILi2EEESB_EEEEENS5_IJNSA_ILi64EEESF_NSA_ILi128EEEEEENS_6half_tENS5_IJlSB_lEEESI_SJ_NS4_8TiledMMAINS4_8MMA_AtomIJNS4_20SM100_MMA_F16BF16_SSISI_SI_fLi64ELi64ELNS4_4UMMA5MajorE0ELSO_0ELNSN_7ScaleInE0ELSP_0EEEEEENS4_6LayoutINS5_IJSB_SB_SB_EEENS5_IJNSA_ILi0EEESU_SU_EEEEENS5_IJNS4_10UnderscoreESX_SX_EEEEENS4_23SM90_TMA_LOAD_MULTICASTENS4_14ComposedLayoutINS4_7SwizzleILi3ELi4ELi3EEENS4_18smem_ptr_flag_bitsILi16EEENSS_INS5_IJNSA_ILi8EEESF_EEENS5_IJSF_SB_EEEEEEEvNS4_8identityENS4_13SM90_TMA_LOADES1A_vS1B_EENS_8epilogue10collective18CollectiveEpilogueINS1E_23Sm100TmaWarpSpecializedILi3ELi2ELi16ELb1ELb0EEEJSH_NS5_IJNSS_ISF_SB_EENSS_INSA_ILi32EEESB_EEEEESI_SJ_SI_SJ_NS1E_6fusion15FusionCallbacksIS1I_NS1N_17LinearCombinationISI_fSI_fLNS_15FloatRoundStyleE2EEESH_S1M_JEEENS4_5SM1004TMEM4LOAD26SM100_TMEM_LOAD_16dp256b4xES1C_NS11_INS12_ILi2ELi4ELi3EEES15_NSS_INS5_IJS16_S1K_EEENS5_IJS1K_SB_EEEEEEENS4_17SM75_U32x4_LDSM_NENS4_14SM90_TMA_STOREES21_NS4_17SM90_U32x4_STSM_NENS4_39AutoVectorizingCopyWithAssumedAlignmentILi128EEEEEEvvEEEEvNT_6ParamsE,(.L_x_158 - _ZN7cutlass13device_kernelINS_4gemm6kernel13GemmUniversalIN4cute5tupleIJiiiiEEENS1_10collective13CollectiveMmaINS1_35MainloopSm100TmaUmmaWarpSpecializedILi3ELi2ELi4ENS5_IJNS4_1CILi1EEENSA_ILi2EEESB_EEEEENS5_IJNSA_ILi64EEESF_NSA_ILi128EEEEEENS_6half_tENS5_IJlSB_lEEESI_SJ_NS4_8TiledMMAINS4_8MMA_AtomIJNS4_20SM100_MMA_F16BF16_SSISI_SI_fLi64ELi64ELNS4_4UMMA5MajorE0ELSO_0ELNSN_7ScaleInE0ELSP_0EEEEEENS4_6LayoutINS5_IJSB_SB_SB_EEENS5_IJNSA_ILi0EEESU_SU_EEEEENS5_IJNS4_10UnderscoreESX_SX_EEEEENS4_23SM90_TMA_LOAD_MULTICASTENS4_14ComposedLayoutINS4_7SwizzleILi3ELi4ELi3EEENS4_18smem_ptr_flag_bitsILi16EEENSS_INS5_IJNSA_ILi8EEESF_EEENS5_IJSF_SB_EEEEEEEvNS4_8identityENS4_13SM90_TMA_LOADES1A_vS1B_EENS_8epilogue10collective18CollectiveEpilogueINS1E_23Sm100TmaWarpSpecializedILi3ELi2ELi16ELb1ELb0EEEJSH_NS5_IJNSS_ISF_SB_EENSS_INSA_ILi32EEESB_EEEEESI_SJ_SI_SJ_NS1E_6fusion15FusionCallbacksIS1I_NS1N_17LinearCombinationISI_fSI_fLNS_15FloatRoundStyleE2EEESH_S1M_JEEENS4_5SM1004TMEM4LOAD26SM100_TMEM_LOAD_16dp256b4xES1C_NS11_INS12_ILi2ELi4ELi3EEES15_NSS_INS5_IJS16_S1K_EEENS5_IJS1K_SB_EEEEEEENS4_17SM75_U32x4_LDSM_NENS4_14SM90_TMA_STOREES21_NS4_17SM90_U32x4_STSM_NENS4_39AutoVectorizingCopyWithAssumedAlignmentILi128EEEEEEvvEEEEvNT_6ParamsE)
        .other          _ZN7cutlass13device_kernelINS_4gemm6kernel13GemmUniversalIN4cute5tupleIJiiiiEEENS1_10collective13CollectiveMmaINS1_35MainloopSm100TmaUmmaWarpSpecializedILi3ELi2ELi4ENS5_IJNS4_1CILi1EEENSA_ILi2EEESB_EEEEENS5_IJNSA_ILi64EEESF_NSA_ILi128EEEEEENS_6half_tENS5_IJlSB_lEEESI_SJ_NS4_8TiledMMAINS4_8MMA_AtomIJNS4_20SM100_MMA_F16BF16_SSISI_SI_fLi64ELi64ELNS4_4UMMA5MajorE0ELSO_0ELNSN_7ScaleInE0ELSP_0EEEEEENS4_6LayoutINS5_IJSB_SB_SB_EEENS5_IJNSA_ILi0EEESU_SU_EEEEENS5_IJNS4_10UnderscoreESX_SX_EEEEENS4_23SM90_TMA_LOAD_MULTICASTENS4_14ComposedLayoutINS4_7SwizzleILi3ELi4ELi3EEENS4_18smem_ptr_flag_bitsILi16EEENSS_INS5_IJNSA_ILi8EEESF_EEENS5_IJSF_SB_EEEEEEEvNS4_8identityENS4_13SM90_TMA_LOADES1A_vS1B_EENS_8epilogue10collective18CollectiveEpilogueINS1E_23Sm100TmaWarpSpecializedILi3ELi2ELi16ELb1ELb0EEEJSH_NS5_IJNSS_ISF_SB_EENSS_INSA_ILi32EEESB_EEEEESI_SJ_SI_SJ_NS1E_6fusion15FusionCallbacksIS1I_NS1N_17LinearCombinationISI_fSI_fLNS_15FloatRoundStyleE2EEESH_S1M_JEEENS4_5SM1004TMEM4LOAD26SM100_TMEM_LOAD_16dp256b4xES1C_NS11_INS12_ILi2ELi4ELi3EEES15_NSS_INS5_IJS16_S1K_EEENS5_IJS1K_SB_EEEEEEENS4_17SM75_U32x4_LDSM_NENS4_14SM90_TMA_STOREES21_NS4_17SM90_U32x4_STSM_NENS4_39AutoVectorizingCopyWithAssumedAlignmentILi128EEEEEEvvEEEEvNT_6ParamsE,@"STO_CUDA_ENTRY STV_DEFAULT"
_ZN7cutlass13device_kernelINS_4gemm6kernel13GemmUniversalIN4cute5tupleIJiiiiEEENS1_10collective13CollectiveMmaINS1_35MainloopSm100TmaUmmaWarpSpecializedILi3ELi2ELi4ENS5_IJNS4_1CILi1EEENSA_ILi2EEESB_EEEEENS5_IJNSA_ILi64EEESF_NSA_ILi128EEEEEENS_6half_tENS5_IJlSB_lEEESI_SJ_NS4_8TiledMMAINS4_8MMA_AtomIJNS4_20SM100_MMA_F16BF16_SSISI_SI_fLi64ELi64ELNS4_4UMMA5MajorE0ELSO_0ELNSN_7ScaleInE0ELSP_0EEEEEENS4_6LayoutINS5_IJSB_SB_SB_EEENS5_IJNSA_ILi0EEESU_SU_EEEEENS5_IJNS4_10UnderscoreESX_SX_EEEEENS4_23SM90_TMA_LOAD_MULTICASTENS4_14ComposedLayoutINS4_7SwizzleILi3ELi4ELi3EEENS4_18smem_ptr_flag_bitsILi16EEENSS_INS5_IJNSA_ILi8EEESF_EEENS5_IJSF_SB_EEEEEEEvNS4_8identityENS4_13SM90_TMA_LOADES1A_vS1B_EENS_8epilogue10collective18CollectiveEpilogueINS1E_23Sm100TmaWarpSpecializedILi3ELi2ELi16ELb1ELb0EEEJSH_NS5_IJNSS_ISF_SB_EENSS_INSA_ILi32EEESB_EEEEESI_SJ_SI_SJ_NS1E_6fusion15FusionCallbacksIS1I_NS1N_17LinearCombinationISI_fSI_fLNS_15FloatRoundStyleE2EEESH_S1M_JEEENS4_5SM1004TMEM4LOAD26SM100_TMEM_LOAD_16dp256b4xES1C_NS11_INS12_ILi2ELi4ELi3EEES15_NSS_INS5_IJS16_S1K_EEENS5_IJS1K_SB_EEEEEEENS4_17SM75_U32x4_LDSM_NENS4_14SM90_TMA_STOREES21_NS4_17SM90_U32x4_STSM_NENS4_39AutoVectorizingCopyWithAssumedAlignmentILi128EEEEEEvvEEEEvNT_6ParamsE:
[----:B------:R-:W1:Y:S01]  /*0000*/  LDC R1, c[0x0][0x37c] ;  /* 0x0000df00ff017b82 */ /* 0x000e620000000800 */
[----:B------:R-:W2:Y:S01]  /*0010*/  S2R R55, SR_TID.X ;  /* 0x0000000000377919 */ /* 0x000ea20000002100 */
[----:B------:R-:W3:Y:S01]  /*0020*/  LDCU.64 UR8, c[0x0][0x890] ;  /* 0x00011200ff0877ac */ /* 0x000ee20008000a00 */
[----:B------:R-:W-:Y:S02]  /*0030*/  PRMT R45, RZ, 0x7610, R45 ;  /* 0x00007610ff2d7816 */ /* 0x000fe4000000002d */
[----:B------:R-:W-:Y:S01]  /*0040*/  ELECT P3, URZ, PT ;  /* 0x0000000000ff782f */ /* 0x000fe20003860000 */
[----:B---3--:R-:W-:-:S04]  /*0050*/  UISETP.NE.U32.AND UP0, UPT, UR8, URZ, UPT ;  /* 0x000000ff0800728c */ /* 0x008fc8000bf05070 */
[----:B------:R-:W-:Y:S01]  /*0060*/  UISETP.NE.AND.EX UP0, UPT, UR9, URZ, UPT, UP0 ;  /* 0x000000ff0900728c */ /* 0x000fe2000bf05300 */
[----:B--2---:R-:W-:-:S05]  /*0070*/  SHF.R.U32.HI R46, RZ, 0x5, R55 ;  /* 0x00000005ff2e7819 */ /* 0x004fca0000011637 */
[----:B------:R-:W2:Y:S02]  /*0080*/  SHFL.IDX PT, R0, R46, RZ, 0x1f ;  /* 0x00001fff2e007589 */ /* 0x000ea400000e0000 */
[----:B--2---:R-:W-:Y:S01]  /*0090*/  R2UR UR22, R0 ;  /* 0x00000000001672ca */ /* 0x004fe200000e0000 */
[----:B-1----:R-:W-:-:S14]  /*00a0*/  BRA.U UP0, `(.L_x_0) ;  /* 0x0000000100307547 */ /* 0x002fdc000b800000 */
[----:B------:R-:W1:Y:S02]  /*00b0*/  LDCU.64 UR4, c[0x0][0x888] ;  /* 0x00011100ff0477ac */ /* 0x000e640008000a00 */
[----:B-1----:R-:W-:-:S04]  /*00c0*/  UISETP.NE.U32.AND UP0, UPT, UR4, URZ, UPT ;  /* 0x000000ff0400728c */ /* 0x002fc8000bf05070 */
[----:B------:R-:W-:-:S09]  /*00d0*/  UISETP.NE.AND.EX UP0, UPT, UR5, URZ, UPT, UP0 ;  /* 0x000000ff0500728c */ /* 0x000fd2000bf05300 */
[----:B------:R-:W-:Y:S05]  /*00e0*/  BRA.U !UP0, `(.L_x_1) ;  /* 0x0000000108147547 */ /* 0x000fea000b800000 */
[----:B------:R-:W1:Y:S01]  /*00f0*/  LDC.64 R26, c[0x0][0x888] ;  /* 0x00022200ff1a7b82 */ /* 0x000e620000000a00 */
[----:B------:R-:W1:Y:S02]  /*0100*/  LDCU.64 UR4, c[0x0][0x358] ;  /* 0x00006b00ff0477ac */ /* 0x000e640008000a00 */
[----:B-1----:R1:W5:Y:S01]  /*0110*/  LDG.E R26, desc[UR4][R26.64] ;  /* 0x000000041a1a7981 */ /* 0x002362000c1e1900 */
[----:B------:R-:W-:Y:S01]  /*0120*/  HFMA2 R45, -RZ, RZ, 0, 5.9604644775390625e-08 ;  /* 0x00000001ff2d7431 */ /* 0x000fe200000001ff */
[----:B------:R-:W-:Y:S05]  /*0130*/  BRA `(.L_x_0) ;  /* 0x00000000000c7947 */ /* 0x000fea0003800000 */
.L_x_1:
[----:B------:R-:W1:Y:S01]  /*0140*/  LDCU UR4, c[0x0][0x880] ;  /* 0x00011000ff0477ac */ /* 0x000e620008000800 */
[----:B------:R-:W-:Y:S01]  /*0150*/  HFMA2 R45, -RZ, RZ, 0, 5.9604644775390625e-08 ;  /* 0x00000001ff2d7431 */ /* 0x000fe200000001ff */
[----:B-1----:R-:W-:-:S07]  /*0160*/  MOV R26, UR4 ;  /* 0x00000004001a7c02 */ /* 0x002fce0008000f00 */
.L_x_0:
[----:B------:R-:W2:Y:S02]  /*0170*/  LDCU.64 UR4, c[0x0][0x8b0] ;  /* 0x00011600ff0477ac */ /* 0x000ea40008000a00 */
[----:B--2---:R-:W-:-:S04]  /*0180*/  UISETP.NE.U32.AND UP0, UPT, UR4, URZ, UPT ;  /* 0x000000ff0400728c */ /* 0x004fc8000bf05070 */
[----:B------:R-:W-:-:S09]  /*0190*/  UISETP.NE.AND.EX UP0, UPT, UR5, URZ, UPT, UP0 ;  /* 0x000000ff0500728c */ /* 0x000fd2000bf05300 */
[----:B------:R-:W-:Y:S05]  /*01a0*/  BRA.U UP0, `(.L_x_2) ;  /* 0x0000000100287547 */ /* 0x000fea000b800000 */
[----:B------:R-:W2:Y:S02]  /*01b0*/  LDCU.64 UR4, c[0x0][0x8a8] ;  /* 0x00011500ff0477ac */ /* 0x000ea40008000a00 */
[----:B--2---:R-:W-:-:S04]  /*01c0*/  UISETP.NE.U32.AND UP0, UPT, UR4, URZ, UPT ;  /* 0x000000ff0400728c */ /* 0x004fc8000bf05070 */
[----:B------:R-:W-:-:S09]  /*01d0*/  UISETP.NE.AND.EX UP0, UPT, UR5, URZ, UPT, UP0 ;  /* 0x000000ff0500728c */ /* 0x000fd2000bf05300 */
[----:B------:R-:W-:Y:S05]  /*01e0*/  BRA.U !UP0, `(.L_x_3) ;  /* 0x0000000108107547 */ /* 0x000fea000b800000 */
[----:B------:R-:W2:Y:S01]  /*01f0*/  LDC.64 R24, c[0x0][0x8a8] ;  /* 0x00022a00ff187b82 */ /* 0x000ea20000000a00 */
[----:B------:R-:W2:Y:S02]  /*0200*/  LDCU.64 UR4, c[0x0][0x358] ;  /* 0x00006b00ff0477ac */ /* 0x000ea40008000a00 */
[----:B--2---:R2:W5:Y:S01]  /*0210*/  LDG.E R24, desc[UR4][R24.64] ;  /* 0x0000000418187981 */ /* 0x004562000c1e1900 */
[----:B------:R-:W-:Y:S05]  /*0220*/  BRA `(.L_x_2) ;  /* 0x0000000000087947 */ /* 0x000fea0003800000 */
.L_x_3:
[----:B------:R-:W2:Y:S02]  /*0230*/  LDCU UR4, c[0x0][0x8a0] ;  /* 0x00011400ff0477ac */ /* 0x000ea40008000800 */
[----:B--2---:R-:W-:Y:S02]  /*0240*/  MOV R24, UR4 ;  /* 0x0000000400187c02 */ /* 0x004fe40008000f00 */
.L_x_2:
[----:B------:R-:W-:Y:S01]  /*0250*/  IMAD.U32 R0, RZ, RZ, UR22 ;  /* 0x00000016ff007e24 */ /* 0x000fe2000f8e00ff */
[----:B------:R-:W-:Y:S04]  /*0260*/  BSSY.RECONVERGENT B0, `(.L_x_4) ;  /* 0x000000c000007945 */ /* 0x000fe80003800200 */
[C---:B------:R-:W-:Y:S02]  /*0270*/  ISETP.NE.OR P1, PT, R0.reuse, 0x1, !P3 ;  /* 0x000000010000780c */ /* 0x040fe40005f25670 */
[----:B------:R-:W-:-:S11]  /*0280*/  ISETP.NE.OR P0, PT, R0, 0x3, !P3 ;  /* 0x000000030000780c */ /* 0x000fd60005f05670 */
[----:B------:R-:W-:Y:S05]  /*0290*/  @P1 BRA `(.L_x_5) ;  /* 0x0000000000201947 */ /* 0x000fea0003800000 */
[----:B------:R-:W3:Y:S02]  /*02a0*/  LDCU.64 UR4, c[0x0][0x348] ;  /* 0x00006900ff0477ac */ /* 0x000ee40008000a00 */
[----:B---3--:R-:W-:Y:S02]  /*02b0*/  UIADD3 UR6, UP1, UPT, UR4, 0x80, URZ ;  /* 0x0000008004067890 */ /* 0x008fe4000ff3e0ff */
[----:B------:R-:W-:Y:S02]  /*02c0*/  UIADD3 UR4, UP0, UPT, UR4, 0x180, URZ ;  /* 0x0000018004047890 */ /* 0x000fe4000ff1e0ff */
[----:B------:R-:W-:Y:S02]  /*02d0*/  UIADD3.X UR7, UPT, UPT, URZ, UR5, URZ, UP1, !UPT ;  /* 0x00000005ff077290 */ /* 0x000fe40008ffe4ff */
[----:B------:R-:W-:-:S07]  /*02e0*/  UIADD3.X UR5, UPT, UPT, URZ, UR5, URZ, UP0, !UPT ;  /* 0x00000005ff057290 */ /* 0x000fce00087fe4ff */
[----:B------:R3:W-:Y:S02]  /*02f0*/  UTMACCTL.PF [UR6] ;  /* 0x00000000060079b9 */ /* 0x0007e40008040000 */
[----:B------:R3:W-:Y:S02]  /*0300*/  UTMACCTL.PF [UR4] ;  /* 0x00000000040079b9 */ /* 0x0007e40008040000 */
[----:B---3--:R-:W-:Y:S01]  /*0310*/  NOP ;  /* 0x0000000000007918 */ /* 0x008fe20000000000 */
.L_x_5:
[----:B------:R-:W-:Y:S05]  /*0320*/  BSYNC.RECONVERGENT B0 ;  /* 0x0000000000007941 */ /* 0x000fea0003800200 */
.L_x_4:
[----:B------:R-:W-:Y:S04]  /*0330*/  BSSY.RECONVERGENT B0, `(.L_x_6) ;  /* 0x000000a000007945 */ /* 0x000fe80003800200 */
        /* <DEDUP_REMOVED lines=9> */
.L_x_7:
[----:B------:R-:W-:Y:S05]  /*03d0*/  BSYNC.RECONVERGENT B0 ;  /* 0x0000000000007941 */ /* 0x000fea0003800200 */
.L_x_6:
[----:B------:R-:W3:Y:S01]  /*03e0*/  LDCU.64 UR4, c[0x0][0x888] ;  /* 0x00011100ff0477ac */ /* 0x000ee20008000a00 */
[----:B------:R-:W-:Y:S02]  /*03f0*/  UISETP.EQ.U32.AND UP1, UPT, UR8, URZ, UPT ;  /* 0x000000ff0800728c */ /* 0x000fe4000bf22070 */
[----:B------:R-:W-:Y:S02]  /*0400*/  UPLOP3.LUT UP3, UPT, UPT, UPT, UPT, 0x80, 0x8 ;  /* 0x000000000008789c */ /* 0x000fe40003f6f070 */
[----:B---3--:R-:W-:-:S04]  /*0410*/  UISETP.NE.U32.AND UP0, UPT, UR4, URZ, UPT ;  /* 0x000000ff0400728c */ /* 0x008fc8000bf05070 */
[----:B------:R-:W-:-:S04]  /*0420*/  UISETP.NE.AND.EX UP0, UPT, UR5, URZ, UPT, UP0 ;  /* 0x000000ff0500728c */ /* 0x000fc8000bf05300 */
[----:B------:R-:W-:-:S04]  /*0430*/  UISETP.EQ.OR.EX UP2, UPT, UR9, URZ, !UP0, UP1 ;  /* 0x000000ff0900728c */ /* 0x000fc8000c742710 */
[----:B------:R-:W-:-:S06]  /*0440*/  UP2UR UR4, UPR, URZ, 0x4 ;  /* 0x00000004ff047883 */ /* 0x000fcc0008000000 */
[----:B------:R-:W-:Y:S01]  /*0450*/  MOV R49, UR4 ;  /* 0x0000000400317c02 */ /* 0x000fe20008000f00 */
[----:B------:R-:W-:Y:S06]  /*0460*/  BRA.U !UP2, `(.L_x_8) ;  /* 0x000000010a207547 */ /* 0x000fec000b800000 */
[----:B------:R-:W-:Y:S01]  /*0470*/  UISETP.NE.U32.AND UP1, UPT, UR8, URZ, UPT ;  /* 0x000000ff0800728c */ /* 0x000fe2000bf25070 */
[----:B-----5:R-:W-:Y:S01]  /*0480*/  FSETP.NEU.AND P0, PT, R26, RZ, PT ;  /* 0x000000ff1a00720b */ /* 0x020fe20003f0d000 */
[----:B------:R-:W-:Y:S02]  /*0490*/  USEL UR4, URZ, 0xffffffff, UP0 ;  /* 0xffffffffff047887 */ /* 0x000fe40008000000 */
[----:B------:R-:W-:-:S10]  /*04a0*/  UISETP.NE.AND.EX UP1, UPT, UR9, URZ, UPT, UP1 ;  /* 0x000000ff0900728c */ /* 0x000fd4000bf25310 */
[----:B------:R-:W-:Y:S01]  /*04b0*/  VOTEU.ANY UP0, P0 ;  /* 0x0000000000ff7886 */ /* 0x000fe20000000100 */
[----:B------:R-:W-:-:S04]  /*04c0*/  @!UP1 USEL UR4, URZ, 0xffffffff, UP0 ;  /* 0xffffffffff049887 */ /* 0x000fc80008000000 */
[----:B------:R-:W-:-:S04]  /*04d0*/  ULOP3.LUT UR4, UR4, 0x1, URZ, 0xc0, !UPT ;  /* 0x0000000104047892 */ /* 0x000fc8000f8ec0ff */
[----:B------:R-:W-:-:S11]  /*04e0*/  UISETP.NE.U32.AND UP3, UPT, UR4, 0x1, UPT ;  /* 0x000000010400788c */ /* 0x000fd6000bf65070 */
.L_x_8:
[----:B------:R-:W3:Y:S01]  /*04f0*/  SHFL.IDX PT, R2, R46, RZ, 0x1f ;  /* 0x00001fff2e027589 */ /* 0x000ee200000e0000 */
[----:B------:R-:W-:-:S04]  /*0500*/  UISETP.NE.AND UP0, UPT, UR22, 0x2, UPT ;  /* 0x000000021600788c */ /* 0x000fc8000bf05270 */
[----:B------:R-:W-:Y:S01]  /*0510*/  USEL UR37, URZ, 0x1, UP0 ;  /* 0x00000001ff257887 */ /* 0x000fe20008000000 */
[----:B---3--:R-:W-:-:S13]  /*0520*/  ISETP.NE.AND P0, PT, R2, RZ, PT ;  /* 0x000000ff0200720c */ /* 0x008fda0003f05270 */
[----:B------:R-:W-:Y:S05]  /*0530*/  @P0 BRA `(.L_x_9) ;  /* 0x0000000000500947 */ /* 0x000fea0003800000 */
[----:B------:R-:W3:Y:S01]  /*0540*/  S2UR UR4, SR_CgaCtaId ;  /* 0x00000000000479c3 */ /* 0x000ee20000008800 */
[----:B------:R-:W-:Y:S01]  /*0550*/  UMOV UR5, 0x400 ;  /* 0x0000040000057882 */ /* 0x000fe20000000000 */
[----:B------:R-:W-:Y:S01]  /*0560*/  UMOV UR8, 0x1 ;  /* 0x0000000100087882 */ /* 0x000fe20000000000 */
[----:B------:R-:W-:Y:S01]  /*0570*/  UMOV UR6, 0x2 ;  /* 0x0000000200067882 */ /* 0x000fe20000000000 */
[----:B------:R-:W-:-:S04]  /*0580*/  UIADD3 UR8, UPT, UPT, -UR8, 0x100000, URZ ;  /* 0x0010000008087890 */ /* 0x000fc8000fffe1ff */
[----:B------:R-:W-:Y:S02]  /*0590*/  USHF.L.U32 UR9, UR8, 0xb, URZ ;  /* 0x0000000b08097899 */ /* 0x000fe400080006ff */
[----:B------:R-:W-:Y:S02]  /*05a0*/  USHF.L.U32 UR8, UR8, 0x1, URZ ;  /* 0x0000000108087899 */ /* 0x000fe400080006ff */
[----:B------:R-:W-:-:S04]  /*05b0*/  UIADD3 UR6, UPT, UPT, -UR6, 0x100000, URZ ;  /* 0x0010000006067890 */ /* 0x000fc8000fffe1ff */
[----:B------:R-:W-:Y:S02]  /*05c0*/  USHF.L.U32 UR7, UR6, 0xb, URZ ;  /* 0x0000000b06077899 */ /* 0x000fe400080006ff */
[----:B------:R-:W-:Y:S01]  /*05d0*/  USHF.L.U32 UR6, UR6, 0x1, URZ ;  /* 0x0000000106067899 */ /* 0x000fe200080006ff */
[----:B------:R-:W-:Y:S01]  /*05e0*/  ELECT P0, URZ, PT ;  /* 0x0000000000ff782f */ /* 0x000fe20003800000 */
[----:B---3--:R-:W-:Y:S01]  /*05f0*/  ULEA UR4, UR4, UR5, 0x18 ;  /* 0x0000000504047291 */ /* 0x008fe2000f8ec0ff */
[----:B------:R-:W3:Y:S11]  /*0600*/  FENCE.VIEW.ASYNC.S ;  /* 0x00000000000073c6 */ /* 0x000ef60000000000 */
[----:B---3--:R3:W4:Y:S01]  /*0610*/  SYNCS.EXCH.64 URZ, [UR4], UR8 ;  /* 0x0000000804ff75b2 */ /* 0x0087220008000100 */
[----:B------:R3:W1:Y:S01]  /*0620*/  SYNCS.EXCH.64 URZ, [UR4+0x18], UR6 ;  /* 0x0000180604ff75b2 */ /* 0x0006620008000100 */
[----:B------:R3:W1:Y:S01]  /*0630*/  SYNCS.EXCH.64 URZ, [UR4+0x8], UR8 ;  /* 0x0000080804ff75b2 */ /* 0x0006620008000100 */
[----:B------:R3:W1:Y:S01]  /*0640*/  SYNCS.EXCH.64 URZ, [UR4+0x20], UR6 ;  /* 0x0000200604ff75b2 */ /* 0x0006620008000100 */
[----:B------:R3:W1:Y:S01]  /*0650*/  SYNCS.EXCH.64 URZ, [UR4+0x10], UR8 ;  /* 0x0000100804ff75b2 */ /* 0x0006620008000100 */
[----:B------:R3:W1:Y:S01]  /*0660*/  SYNCS.EXCH.64 URZ, [UR4+0x28], UR6 ;  /* 0x0000280604ff75b2 */ /* 0x0006620008000100 */
[----:B------:R-:W-:Y:S01]  /*0670*/  NOP ;  /* 0x0000000000007918 */ /* 0x000fe20000000000 */
.L_x_9:
[----:B------:R-:W2:Y:S01]  /*0680*/  SHFL.IDX PT, R2, R46, RZ, 0x1f ;  /* 0x00001fff2e027589 */ /* 0x000ea200000e0000 */
[----:B------:R-:W-:Y:S01]  /*0690*/  NOP ;  /* 0x0000000000007918 */ /* 0x000fe20000000000 */
[----:B--2---:R-:W-:-:S13]  /*06a0*/  ISETP.NE.AND P0, PT, R2, 0x1, PT ;  /* 0x000000010200780c */ /* 0x004fda0003f05270 */
[----:B------:R-:W-:Y:S05]  /*06b0*/  @P0 BRA `(.L_x_10) ;  /* 0x0000000000500947 */ /* 0x000fea0003800000 */
[----:B---3--:R-:W2:Y:S01]  /*06c0*/  S2UR UR4, SR_CgaCtaId ;  /* 0x00000000000479c3 */ /* 0x008ea20000008800 */
        /* <DEDUP_REMOVED lines=10> */
[----:B--2---:R-:W-:Y:S01]  /*0770*/  ULEA UR4, UR4, UR5, 0x18 ;  /* 0x0000000504047291 */ /* 0x004fe2000f8ec0ff */
[----:B------:R-:W2:Y:S11]  /*0780*/  FENCE.VIEW.ASYNC.S ;  /* 0x00000000000073c6 */ /* 0x000eb60000000000 */
[----:B--2---:R2:W3:Y:S01]  /*0790*/  SYNCS.EXCH.64 URZ, [UR4+0x30], UR8 ;  /* 0x0000300804ff75b2 */ /* 0x0044e20008000100 */
[----:B------:R2:W1:Y:S01]  /*07a0*/  SYNCS.EXCH.64 URZ, [UR4+0x48], UR6 ;  /* 0x0000480604ff75b2 */ /* 0x0004620008000100 */
[----:B------:R2:W1:Y:S01]  /*07b0*/  SYNCS.EXCH.64 URZ, [UR4+0x38], UR8 ;  /* 0x0000380804ff75b2 */ /* 0x0004620008000100 */
[----:B------:R2:W1:Y:S01]  /*07c0*/  SYNCS.EXCH.64 URZ, [UR4+0x50], UR6 ;  /* 0x0000500604ff75b2 */ /* 0x0004620008000100 */
[----:B------:R2:W1:Y:S01]  /*07d0*/  SYNCS.EXCH.64 URZ, [UR4+0x40], UR8 ;  /* 0x0000400804ff75b2 */ /* 0x0004620008000100 */
[----:B------:R2:W1:Y:S01]  /*07e0*/  SYNCS.EXCH.64 URZ, [UR4+0x58], UR6 ;  /* 0x0000580604ff75b2 */ /* 0x0004620008000100 */
[----:B------:R-:W-:Y:S01]  /*07f0*/  NOP ;  /* 0x0000000000007918 */ /* 0x000fe20000000000 */
.L_x_10:
[----:B------:R-:W4:Y:S01]  /*0800*/  SHFL.IDX PT, R2, R46, RZ, 0x1f ;  /* 0x00001fff2e027589 */ /* 0x000f2200000e0000 */
[----:B------:R-:W-:Y:S01]  /*0810*/  NOP ;  /* 0x0000000000007918 */ /* 0x000fe20000000000 */
[----:B----4-:R-:W-:-:S13]  /*0820*/  ISETP.NE.AND P0, PT, R2, 0x3, PT ;  /* 0x000000030200780c */ /* 0x010fda0003f05270 */
[----:B------:R-:W-:Y:S05]  /*0830*/  @P0 BRA `(.L_x_11) ;  /* 0x0000000000300947 */ /* 0x000fea0003800000 */
[----:B--23--:R-:W2:Y:S01]  /*0840*/  S2UR UR6, SR_CgaCtaId ;  /* 0x00000000000679c3 */ /* 0x00cea20000008800 */
[----:B------:R-:W-:Y:S01]  /*0850*/  UMOV UR4, 0x400 ;  /* 0x0000040000047882 */ /* 0x000fe20000000000 */
[----:B------:R-:W-:Y:S01]  /*0860*/  UMOV UR5, 0x20 ;  /* 0x0000002000057882 */ /* 0x000fe20000000000 */
[----:B------:R-:W-:Y:S01]  /*0870*/  ELECT P0, URZ, PT ;  /* 0x0000000000ff782f */ /* 0x000fe20003800000 */
[----:B--2---:R-:W-:Y:S02]  /*0880*/  ULEA UR6, UR6, UR4, 0x18 ;  /* 0x0000000406067291 */ /* 0x004fe4000f8ec0ff */
[----:B------:R-:W-:-:S04]  /*0890*/  UIADD3 UR4, UPT, UPT, -UR5, 0x100000, URZ ;  /* 0x0010000005047890 */ /* 0x000fc8000fffe1ff */
[----:B------:R-:W-:Y:S02]  /*08a0*/  USHF.L.U32 UR5, UR4, 0xb, URZ ;  /* 0x0000000b04057899 */ /* 0x000fe400080006ff */
[----:B------:R-:W-:Y:S01]  /*08b0*/  USHF.L.U32 UR4, UR4, 0x1, URZ ;  /* 0x0000000104047899 */ /* 0x000fe200080006ff */
[----:B------:R-:W2:Y:S11]  /*08c0*/  FENCE.VIEW.ASYNC.S ;  /* 0x00000000000073c6 */ /* 0x000eb60000000000 */
[----:B--2---:R4:W2:Y:S01]  /*08d0*/  SYNCS.EXCH.64 URZ, [UR6+0x60], UR4 ;  /* 0x0000600406ff75b2 */ /* 0x0048a20008000100 */
[----:B------:R4:W3:Y:S02]  /*08e0*/  SYNCS.EXCH.64 URZ, [UR6+0x68], UR4 ;  /* 0x0000680406ff75b2 */ /* 0x0008e40008000100 */
[----:B----4-:R-:W-:Y:S01]  /*08f0*/  NOP ;  /* 0x0000000000007918 */ /* 0x010fe20000000000 */
.L_x_11:
[----:B------:R-:W4:Y:S01]  /*0900*/  SHFL.IDX PT, R2, R46, RZ, 0x1f ;  /* 0x00001fff2e027589 */ /* 0x000f2200000e0000 */
[----:B------:R-:W-:Y:S01]  /*0910*/  NOP ;  /* 0x0000000000007918 */ /* 0x000fe20000000000 */
[----:B----4-:R-:W-:-:S13]  /*0920*/  ISETP.NE.AND P0, PT, R2, 0x4, PT ;  /* 0x000000040200780c */ /* 0x010fda0003f05270 */
[----:B------:R-:W-:Y:S05]  /*0930*/  @P0 BRA `(.L_x_12) ;  /* 0x00000000004c0947 */ /* 0x000fea0003800000 */
[----:B--23--:R-:W2:Y:S01]  /*0940*/  S2UR UR6, SR_CgaCtaId ;  /* 0x00000000000679c3 */ /* 0x00cea20000008800 */
[----:B------:R-:W-:Y:S01]  /*0950*/  UMOV UR4, 0x1e0 ;  /* 0x000001e000047882 */ /* 0x000fe20000000000 */
[----:B------:R-:W-:Y:S01]  /*0960*/  UMOV UR5, 0x400 ;  /* 0x0000040000057882 */ /* 0x000fe20000000000 */
[----:B------:R-:W-:Y:S01]  /*0970*/  USEL UR4, UR4, 0x1a0, UP3 ;  /* 0x000001a004047887 */ /* 0x000fe20009800000 */
[----:B------:R-:W-:Y:S01]  /*0980*/  UMOV UR8, 0x1 ;  /* 0x0000000100087882 */ /* 0x000fe20000000000 */
[----:B------:R-:W-:Y:S01]  /*0990*/  ELECT P0, URZ, PT ;  /* 0x0000000000ff782f */ /* 0x000fe20003800000 */
[----:B------:R-:W-:-:S04]  /*09a0*/  UIADD3 UR8, UPT, UPT, -UR8, 0x100000, URZ ;  /* 0x0010000008087890 */ /* 0x000fc8000fffe1ff */
[----:B------:R-:W-:Y:S02]  /*09b0*/  USHF.L.U32 UR9, UR8, 0xb, URZ ;  /* 0x0000000b08097899 */ /* 0x000fe400080006ff */
[----:B------:R-:W-:Y:S02]  /*09c0*/  USHF.L.U32 UR8, UR8, 0x1, URZ ;  /* 0x0000000108087899 */ /* 0x000fe400080006ff */
[----:B--2---:R-:W-:Y:S02]  /*09d0*/  ULEA UR6, UR6, UR5, 0x18 ;  /* 0x0000000506067291 */ /* 0x004fe4000f8ec0ff */
[----:B------:R-:W-:-:S04]  /*09e0*/  UIADD3 UR4, UPT, UPT, -UR4, 0x100000, URZ ;  /* 0x0010000004047890 */ /* 0x000fc8000fffe1ff */
[----:B------:R-:W-:Y:S02]  /*09f0*/  USHF.L.U32 UR5, UR4, 0xb, URZ ;  /* 0x0000000b04057899 */ /* 0x000fe400080006ff */
[----:B------:R-:W-:Y:S01]  /*0a00*/  USHF.L.U32 UR4, UR4, 0x1, URZ ;  /* 0x0000000104047899 */ /* 0x000fe200080006ff */
[----:B------:R-:W2:Y:S03]  /*0a10*/  FENCE.VIEW.ASYNC.S ;  /* 0x00000000000073c6 */ /* 0x000ea60000000000 */
[----:B--2---:R4:W2:Y:S08]  /*0a20*/  SYNCS.EXCH.64 URZ, [UR6+0x70], UR8 ;  /* 0x0000700806ff75b2 */ /* 0x0048b00008000100 */
[----:B------:R4:W3:Y:S01]  /*0a30*/  SYNCS.EXCH.64 URZ, [UR6+0x80], UR4 ;  /* 0x0000800406ff75b2 */ /* 0x0008e20008000100 */
[----:B------:R4:W1:Y:S01]  /*0a40*/  SYNCS.EXCH.64 URZ, [UR6+0x78], UR8 ;  /* 0x0000780806ff75b2 */ /* 0x0008620008000100 */
[----:B------:R4:W1:Y:S02]  /*0a50*/  SYNCS.EXCH.64 URZ, [UR6+0x88], UR4 ;  /* 0x0000880406ff75b2 */ /* 0x0008640008000100 */
[----:B----4-:R-:W-:Y:S01]  /*0a60*/  NOP ;  /* 0x0000000000007918 */ /* 0x010fe20000000000 */
.L_x_12:
[----:B------:R-:W4:Y:S01]  /*0a70*/  SHFL.IDX PT, R2, R46, RZ, 0x1f ;  /* 0x00001fff2e027589 */ /* 0x000f2200000e0000 */
[----:B------:R-:W-:Y:S01]  /*0a80*/  NOP ;  /* 0x0000000000007918 */ /* 0x000fe20000000000 */
[----:B----4-:R-:W-:-:S13]  /*0a90*/  ISETP.NE.AND P0, PT, R2, 0x5, PT ;  /* 0x000000050200780c */ /* 0x010fda0003f05270 */
[----:B------:R-:W-:Y:S05]  /*0aa0*/  @P0 BRA `(.L_x_13) ;  /* 0x0000000000580947 */ /* 0x000fea0003800000 */
[----:B--23--:R-:W2:Y:S01]  /*0ab0*/  S2UR UR4, SR_CgaCtaId ;  /* 0x00000000000479c3 */ /* 0x00cea20000008800 */
        /* <DEDUP_REMOVED lines=12> */
[----:B--2---:R4:W2:Y:S01]  /*0b80*/  SYNCS.EXCH.64 URZ, [UR4+0x90], UR8 ;  /* 0x0000900804ff75b2 */ /* 0x0048a20008000100 */
[----:B------:R4:W3:Y:S01]  /*0b90*/  SYNCS.EXCH.64 URZ, [UR4+0xb0], UR6 ;  /* 0x0000b00604ff75b2 */ /* 0x0008e20008000100 */
[----:B------:R4:W1:Y:S01]  /*0ba0*/  SYNCS.EXCH.64 URZ, [UR4+0x98], UR8 ;  /* 0x0000980804ff75b2 */ /* 0x0008620008000100 */
[----:B------:R4:W1:Y:S01]  /*0bb0*/  SYNCS.EXCH.64 URZ, [UR4+0xb8], UR6 ;  /* 0x0000b80604ff75b2 */ /* 0x0008620008000100 */
[----:B------:R4:W1:Y:S01]  /*0bc0*/  SYNCS.EXCH.64 URZ, [UR4+0xa0], UR8 ;  /* 0x0000a00804ff75b2 */ /* 0x0008620008000100 */
[----:B------:R4:W1:Y:S01]  /*0bd0*/  SYNCS.EXCH.64 URZ, [UR4+0xc0], UR6 ;  /* 0x0000c00604ff75b2 */ /* 0x0008620008000100 */
[----:B------:R4:W1:Y:S01]  /*0be0*/  SYNCS.EXCH.64 URZ, [UR4+0xa8], UR8 ;  /* 0x0000a80804ff75b2 */ /* 0x0008620008000100 */
[----:B------:R4:W1:Y:S02]  /*0bf0*/  SYNCS.EXCH.64 URZ, [UR4+0xc8], UR6 ;  /* 0x0000c80604ff75b2 */ /* 0x0008640008000100 */
[----:B----4-:R-:W-:Y:S01]  /*0c00*/  NOP ;  /* 0x0000000000007918 */ /* 0x010fe20000000000 */
.L_x_13:
[----:B------:R-:W4:Y:S01]  /*0c10*/  SHFL.IDX PT, R2, R46, RZ, 0x1f ;  /* 0x00001fff2e027589 */ /* 0x000f2200000e0000 */
[----:B------:R-:W1:Y:S01]  /*0c20*/  S2UR UR54, SR_CgaCtaId ;  /* 0x00000000003679c3 */ /* 0x000e620000008800 */
[----:B------:R-:W-:Y:S01]  /*0c30*/  NOP ;  /* 0x0000000000007918 */ /* 0x000fe20000000000 */
[----:B----4-:R-:W-:-:S13]  /*0c40*/  ISETP.NE.AND P0, PT, R2, 0x3, PT ;  /* 0x000000030200780c */ /* 0x010fda0003f05270 */
[----:B-1----:R-:W-:Y:S05]  /*0c50*/  @P0 BRA `(.L_x_14) ;  /* 0x0000000000340947 */ /* 0x002fea0003800000 */
[----:B--23--:R-:W-:Y:S01]  /*0c60*/  UMOV UR4, 0x400 ;  /* 0x0000040000047882 */ /* 0x00cfe20000000000 */
[----:B------:R-:W-:Y:S01]  /*0c70*/  UMOV UR6, 0x20 ;  /* 0x0000002000067882 */ /* 0x000fe20000000000 */
[----:B------:R-:W-:Y:S02]  /*0c80*/  ULEA UR4, UR54, UR4, 0x18 ;  /* 0x0000000436047291 */ /* 0x000fe4000f8ec0ff */
[----:B------:R-:W-:-:S04]  /*0c90*/  UIADD3 UR6, UPT, UPT, -UR6, 0x100000, URZ ;  /* 0x0010000006067890 */ /* 0x000fc8000fffe1ff */
[----:B------:R-:W-:Y:S02]  /*0ca0*/  USHF.L.U32 UR7, UR6, 0xb, URZ ;  /* 0x0000000b06077899 */ /* 0x000fe400080006ff */
[----:B------:R-:W-:Y:S01]  /*0cb0*/  USHF.L.U32 UR6, UR6, 0x1, URZ ;  /* 0x0000000106067899 */ /* 0x000fe200080006ff */
[----:B------:R-:W-:Y:S01]  /*0cc0*/  ELECT P0, URZ, PT ;  /* 0x0000000000ff782f */ /* 0x000fe20003800000 */
[----:B------:R-:W1:Y:S10]  /*0cd0*/  FENCE.VIEW.ASYNC.S ;  /* 0x00000000000073c6 */ /* 0x000e740000000000 */
[----:B-1----:R1:W4:Y:S01]  /*0ce0*/  SYNCS.EXCH.64 URZ, [UR4+0xd0], UR6 ;  /* 0x0000d00604ff75b2 */ /* 0x0023220008000100 */
[----:B------:R1:W2:Y:S01]  /*0cf0*/  SYNCS.EXCH.64 URZ, [UR4+0xe0], UR6 ;  /* 0x0000e00604ff75b2 */ /* 0x0002a20008000100 */
[----:B------:R1:W3:Y:S01]  /*0d00*/  SYNCS.EXCH.64 URZ, [UR4+0xd8], UR6 ;  /* 0x0000d80604ff75b2 */ /* 0x0002e20008000100 */
[----:B------:R1:W1:Y:S01]  /*0d10*/  SYNCS.EXCH.64 URZ, [UR4+0xe8], UR6 ;  /* 0x0000e80604ff75b2 */ /* 0x0002620008000100 */
[----:B------:R-:W-:Y:S01]  /*0d20*/  NOP ;  /* 0x0000000000007918 */ /* 0x000fe20000000000 */
.L_x_14:
[----:B-123--:R-:W1:Y:S01]  /*0d30*/  LDCU UR4, c[0x0][0x36c] ;  /* 0x00006d80ff0477ac */ /* 0x00ee620008000800 */
[----:B------:R-:W-:Y:S01]  /*0d40*/  ISETP.NE.OR P3, PT, R0, 0x2, !P3 ;  /* 0x000000020000780c */ /* 0x000fe20005f65670 */
[----:B------:R-:W-:Y:S01]  /*0d50*/  NOP ;  /* 0x0000000000007918 */ /* 0x000fe20000000000 */
[----:B------:R-:W-:Y:S01]  /*0d60*/  LOP3.LUT R0, R55, 0x1f, RZ, 0xc0, !PT ;  /* 0x0000001f37007812 */ /* 0x000fe200078ec0ff */
[----:B------:R-:W-:Y:S02]  /*0d70*/  UISETP.NE.AND UP4, UPT, UR22, URZ, UPT ;  /* 0x000000ff1600728c */ /* 0x000fe4000bf85270 */
[----:B-1----:R-:W-:-:S09]  /*0d80*/  UISETP.EQ.U32.AND UP5, UPT, UR4, 0x1, UPT ;  /* 0x000000010400788c */ /* 0x002fd2000bfa2070 */
[----:B------:R-:W-:Y:S05]  /*0d90*/  BRA.U !UP5, `(.L_x_15) ;  /* 0x000000010d087547 */ /* 0x000fea000b800000 */
[----:B----4-:R-:W-:Y:S01]  /*0da0*/  UCGABAR_ARV ;  /* 0x00000000000079c7 */ /* 0x010fe20008000000 */
[----:B------:R-:W-:Y:S05]  /*0db0*/  BRA `(.L_x_16) ;  /* 0x0000000000047947 */ /* 0x000fea0003800000 */
.L_x_15:
[----:B----4-:R-:W-:Y:S01]  /*0dc0*/  NOP ;  /* 0x0000000000007918 */ /* 0x010fe20000000000 */
.L_x_16:
[----:B------:R-:W1:Y:S01]  /*0dd0*/  S2UR UR7, SR_CTAID.X ;  /* 0x00000000000779c3 */ /* 0x000e620000002500 */
[----:B------:R-:W-:-:S05]  /*0de0*/  CS2R.32 R48, SR_CgaSize ;  /* 0x0000000000307805 */ /* 0x000fca0000008a00 */
[----:B------:R-:W-:-:S05]  /*0df0*/  IMAD R48, R48, -0xa0, RZ ;  /* 0xffffff6030307824 */ /* 0x000fca00078e02ff */
[----:B------:R-:W-:-:S14]  /*0e00*/  R2UR UR5, R48 ;  /* 0x00000000300572ca */ /* 0x000fdc00000e0000 */
[----:B------:R-:W2:Y:S01]  /*0e10*/  LDCU UR5, c[0x0][UR5+0x2b0] ;  /* 0x00005600050577ac */ /* 0x000ea20008000800 */
[----:B------:R-:W-:-:S05]  /*0e20*/  CS2R.32 R48, SR_CgaSize ;  /* 0x0000000000307805 */ /* 0x000fca0000008a00 */
[----:B------:R-:W-:-:S05]  /*0e30*/  IMAD R48, R48, -0xa0, RZ ;  /* 0xffffff6030307824 */ /* 0x000fca00078e02ff */
[----:B------:R-:W-:-:S14]  /*0e40*/  R2UR UR4, R48 ;  /* 0x00000000300472ca */ /* 0x000fdc00000e0000 */
[----:B------:R-:W3:Y:S01]  /*0e50*/  LDCU UR4, c[0x0][UR4+0x2b4] ;  /* 0x00005680040477ac */ /* 0x000ee20008000800 */
[----:B------:R-:W4:Y:S01]  /*0e60*/  S2UR UR8, SR_CTAID.Y ;  /* 0x00000000000879c3 */ /* 0x000f220000002600 */
[----:B------:R-:W-:-:S05]  /*0e70*/  CS2R.32 R48, SR_CgaSize ;  /* 0x0000000000307805 */ /* 0x000fca0000008a00 */
[----:B------:R-:W-:-:S05]  /*0e80*/  IMAD R48, R48, -0xa0, RZ ;  /* 0xffffff6030307824 */ /* 0x000fca00078e02ff */
[----:B------:R-:W-:-:S14]  /*0e90*/  R2UR UR9, R48 ;  /* 0x00000000300972ca */ /* 0x000fdc00000e0000 */
[----:B------:R-:W3:Y:S01]  /*0ea0*/  LDCU UR9, c[0x0][UR9+0x2a0] ;  /* 0x00005400090977ac */ /* 0x000ee20008000800 */
[----:B------:R-:W-:-:S05]  /*0eb0*/  CS2R.32 R48, SR_CgaSize ;  /* 0x0000000000307805 */ /* 0x000fca0000008a00 */
[----:B------:R-:W-:-:S05]  /*0ec0*/  IMAD R48, R48, -0xa0, RZ ;  /* 0xffffff6030307824 */ /* 0x000fca00078e02ff */
[----:B------:R-:W-:-:S14]  /*0ed0*/  R2UR UR10, R48 ;  /* 0x00000000300a72ca */ /* 0x000fdc00000e0000 */
[----:B------:R-:W3:Y:S01]  /*0ee0*/  LDCU UR10, c[0x0][UR10+0x2a4] ;  /* 0x000054800a0a77ac */ /* 0x000ee20008000800 */
[----:B------:R-:W3:Y:S01]  /*0ef0*/  S2UR UR36, SR_CTAID.Z ;  /* 0x00000000002479c3 */ /* 0x000ee20000002700 */
[----:B------:R-:W3:Y:S01]  /*0f00*/  LDCU UR23, c[0x0][0xb24] ;  /* 0x00016480ff1777ac */ /* 0x000ee20008000800 */
[----:B------:R-:W3:Y:S01]  /*0f10*/  LDCU UR42, c[0x0][0xb24] ;  /* 0x00016480ff2a77ac */ /* 0x000ee20008000800 */
[----:B-1----:R-:W-:Y:S01]  /*0f20*/  I2FP.F32.U32 R3, UR7 ;  /* 0x0000000700037c45 */ /* 0x002fe20008201000 */
[----:B------:R-:W1:Y:S04]  /*0f30*/  LDCU UR27, c[0x0][0xb30] ;  /* 0x00016600ff1b77ac */ /* 0x000e680008000800 */
[----:B--2---:R-:W-:Y:S01]  /*0f40*/  FMUL R3, R3, UR5 ;  /* 0x0000000503037c20 */ /* 0x004fe20008400000 */
[----:B------:R-:W-:Y:S01]  /*0f50*/  USHF.L.U32 UR29, UR54, 0xb, URZ ;  /* 0x0000000b361d7899 */ /* 0x000fe200080006ff */
[----:B----4-:R-:W-:Y:S01]  /*0f60*/  I2FP.F32.U32 R2, UR8 ;  /* 0x0000000800027c45 */ /* 0x010fe20008201000 */
[----:B------:R-:W-:Y:S01]  /*0f70*/  UMOV UR25, UR7 ;  /* 0x0000000700197c82 */ /* 0x000fe20008000000 */
[----:B------:R-:W-:-:S02]  /*0f80*/  UMOV UR26, UR8 ;  /* 0x00000008001a7c82 */ /* 0x000fc40008000000 */
[----:B------:R-:W2:Y:S01]  /*0f90*/  F2I.U32.TRUNC.NTZ R3, R3 ;  /* 0x0000000300037305 */ /* 0x000ea2000020f000 */
[----:B---3--:R-:W-:Y:S01]  /*0fa0*/  UISETP.GE.AND UP2, UPT, UR23, 0x1, UPT ;  /* 0x000000011700788c */ /* 0x008fe2000bf46270 */
[----:B------:R-:W-:-:S06]  /*0fb0*/  FMUL R2, R2, UR4 ;  /* 0x0000000402027c20 */ /* 0x000fcc0008400000 */
[----:B------:R-:W3:Y:S01]  /*0fc0*/  F2I.U32.TRUNC.NTZ R2, R2 ;  /* 0x0000000200027305 */ /* 0x000ee2000020f000 */
[----:B--2---:R-:W-:Y:S02]  /*0fd0*/  R2UR UR4, R3 ;  /* 0x00000000030472ca */ /* 0x004fe400000e0000 */
[----:B---3--:R-:W-:Y:S02]  /*0fe0*/  R2UR UR6, R2 ;  /* 0x00000000020672ca */ /* 0x008fe400000e0000 */
[----:B------:R-:W-:-:S09]  /*0ff0*/  PRMT R2, RZ, 0x7610, R2 ;  /* 0x00007610ff027816 */ /* 0x000fd20000000002 */
[----:B------:R-:W-:-:S04]  /*1000*/  UIADD3 UR5, UPT, UPT, -UR4, URZ, URZ ;  /* 0x000000ff04057290 */ /* 0x000fc8000fffe1ff */
[----:B------:R-:W-:Y:S02]  /*1010*/  UIMAD UR5, UR9, UR5, UR7 ;  /* 0x00000005090572a4 */ /* 0x000fe4000f8e0207 */
[----:B------:R-:W-:-:S04]  /*1020*/  UIADD3 UR4, UPT, UPT, -UR6, URZ, URZ ;  /* 0x000000ff06047290 */ /* 0x000fc8000fffe1ff */
[----:B------:R-:W-:Y:S01]  /*1030*/  IMAD.U32 R48, RZ, RZ, UR5 ;  /* 0x00000005ff307e24 */ /* 0x000fe2000f8e00ff */
[----:B------:R-:W-:-:S06]  /*1040*/  UIMAD UR4, UR10, UR4, UR8 ;  /* 0x000000040a0472a4 */ /* 0x000fcc000f8e0208 */
[----:B------:R-:W-:Y:S01]  /*1050*/  IMAD.U32 R47, RZ, RZ, UR4 ;  /* 0x00000004ff2f7e24 */ /* 0x000fe2000f8e00ff */
[----:B-1----:R-:W-:Y:S06]  /*1060*/  BRA.U UP4, `(.L_x_17) ;  /* 0x00000001042c7547 */ /* 0x002fec000b800000 */
[----:B------:R-:W-:Y:S02]  /*1070*/  R2UR UR5, R47 ;  /* 0x000000002f0572ca */ /* 0x000fe400000e0000 */
[----:B------:R-:W-:-:S11]  /*1080*/  R2UR UR4, R48 ;  /* 0x00000000300472ca */ /* 0x000fd600000e0000 */
[----:B------:R-:W-:Y:S02]  /*1090*/  UISETP.NE.AND UP0, UPT, UR5, URZ, UPT ;  /* 0x000000ff0500728c */ /* 0x000fe4000bf05270 */
[----:B------:R-:W-:Y:S02]  /*10a0*/  UISETP.NE.AND UP1, UPT, UR5, 0x1, UPT ;  /* 0x000000010500788c */ /* 0x000fe4000bf25270 */
[----:B------:R-:W-:-:S04]  /*10b0*/  UISETP.EQ.OR UP0, UPT, UR4, URZ, !UP0 ;  /* 0x000000ff0400728c */ /* 0x000fc8000c702670 */
[----:B------:R-:W-:Y:S02]  /*10c0*/  USEL UR5, URZ, 0x1, !UP0 ;  /* 0x00000001ff057887 */ /* 0x000fe4000c000000 */
[----:B------:R-:W-:Y:S02]  /*10d0*/  UISETP.NE.AND UP0, UPT, UR4, URZ, UPT ;  /* 0x000000ff0400728c */ /* 0x000fe4000bf05270 */
[----:B------:R-:W-:-:S04]  /*10e0*/  USEL UR4, URZ, 0x2, UP1 ;  /* 0x00000002ff047887 */ /* 0x000fc80008800000 */
[----:B------:R-:W-:-:S04]  /*10f0*/  USEL UR4, UR4, 0x2, UP0 ;  /* 0x0000000204047887 */ /* 0x000fc80008000000 */
[----:B------:R-:W-:-:S06]  /*1100*/  UIADD3 UR4, UPT, UPT, UR5, UR4, URZ ;  /* 0x0000000405047290 */ /* 0x000fcc000fffe0ff */
[----:B------:R-:W-:Y:S02]  /*1110*/  IMAD.U32 R2, RZ, RZ, UR4 ;  /* 0x00000004ff027e24 */ /* 0x000fe4000f8e00ff */
.L_x_17:
[----:B------:R-:W-:Y:S05]  /*1120*/  BRA.U !UP2, `(.L_x_18) ;  /* 0x000000010ad47547 */ /* 0x000fea000b800000 */
[----:B------:R-:W1:Y:S01]  /*1130*/  LDCU.128 UR12, c[0x0][0xb10] ;  /* 0x00016200ff0c77ac */ /* 0x000e620008000c00 */
[----:B------:R-:W2:Y:S01]  /*1140*/  LDCU UR6, c[0x0][0x370] ;  /* 0x00006e00ff0677ac */ /* 0x000ea20008000800 */
[----:B------:R-:W3:Y:S01]  /*1150*/  LDCU UR5, c[0x0][0x374] ;  /* 0x00006e80ff0577ac */ /* 0x000ee20008000800 */
[----:B------:R-:W4:Y:S01]  /*1160*/  LDCU UR24, c[0x0][0xb0c] ;  /* 0x00016180ff1877ac */ /* 0x000f220008000800 */
[----:B------:R-:W4:Y:S01]  /*1170*/  LDCU UR4, c[0x0][0xb20] ;  /* 0x00016400ff0477ac */ /* 0x000f220008000800 */
[----:B------:R-:W4:Y:S01]  /*1180*/  LDCU.64 UR8, c[0x0][0xb28] ;  /* 0x00016500ff0877ac */ /* 0x000f220008000a00 */
[----:B-1----:R-:W-:Y:S02]  /*1190*/  UISETP.NE.AND UP0, UPT, UR14, 0x1, UPT ;  /* 0x000000010e00788c */ /* 0x002fe4000bf05270 */
[----:B---3--:R-:W-:Y:S02]  /*11a0*/  UIMAD.WIDE.U32 UR10, UR5, UR15, URZ ;  /* 0x0000000f050a72a5 */ /* 0x008fe4000f8e00ff */
[----:B--2---:R-:W-:-:S02]  /*11b0*/  UIMAD.WIDE.U32 UR18, UR6, UR12, URZ ;  /* 0x0000000c061272a5 */ /* 0x004fc4000f8e00ff */
[----:B----4-:R-:W-:Y:S02]  /*11c0*/  UISETP.NE.AND UP1, UPT, UR24, 0x1, UPT ;  /* 0x000000011800788c */ /* 0x010fe4000bf25270 */
[----:B------:R-:W-:Y:S01]  /*11d0*/  UISETP.NE.AND UP2, UPT, UR23, 0x1, UPT ;  /* 0x000000011700788c */ /* 0x000fe2000bf45270 */
[----:B------:R-:W-:Y:S02]  /*11e0*/  UMOV UR10, UR11 ;  /* 0x0000000b000a7c82 */ /* 0x000fe40008000000 */
[----:B------:R-:W-:Y:S01]  /*11f0*/  UMOV UR18, UR19 ;  /* 0x0000001300127c82 */ /* 0x000fe20008000000 */
[----:B------:R-:W-:Y:S02]  /*1200*/  @UP0 USHF.R.U32.HI UR5, URZ, UR4, UR10 ;  /* 0x00000004ff050299 */ /* 0x000fe4000801160a */
[----:B------:R-:W-:Y:S02]  /*1210*/  UIMAD.WIDE.U32 UR20, UR26, UR15, URZ ;  /* 0x0000000f1a1472a5 */ /* 0x000fe4000f8e00ff */
[----:B------:R-:W-:-:S02]  /*1220*/  UIMAD.WIDE.U32 UR10, UR5, UR8, URZ ;  /* 0x00000008050a72a5 */ /* 0x000fc4000f8e00ff */
[----:B------:R-:W-:Y:S02]  /*1230*/  @UP1 USHF.R.U32.HI UR6, URZ, UR13, UR18 ;  /* 0x0000000dff061299 */ /* 0x000fe40008011612 */
[----:B------:R-:W-:Y:S02]  /*1240*/  UIMAD.WIDE.U32 UR16, UR25, UR12, URZ ;  /* 0x0000000c191072a5 */ /* 0x000fe4000f8e00ff */
[----:B------:R-:W-:Y:S01]  /*1250*/  UIMAD.WIDE.U32 UR18, UR6, UR8, URZ ;  /* 0x00000008061272a5 */ /* 0x000fe2000f8e00ff */
[----:B------:R-:W-:Y:S01]  /*1260*/  UMOV UR20, UR21 ;  /* 0x0000001500147c82 */ /* 0x000fe20008000000 */
[----:B------:R-:W-:Y:S01]  /*1270*/  UMOV UR10, UR11 ;  /* 0x0000000b000a7c82 */ /* 0x000fe20008000000 */
[----:B------:R-:W-:Y:S02]  /*1280*/  USHF.R.U32.HI UR20, URZ, UR4, UR20 ;  /* 0x00000004ff147299 */ /* 0x000fe40008011614 */
[----:B------:R-:W-:Y:S02]  /*1290*/  @UP2 USHF.R.U32.HI UR5, URZ, UR9, UR10 ;  /* 0x00000009ff052299 */ /* 0x000fe4000801160a */
[----:B------:R-:W-:Y:S01]  /*12a0*/  UMOV UR7, UR19 ;  /* 0x0000001300077c82 */ /* 0x000fe20008000000 */
[----:B------:R-:W-:Y:S01]  /*12b0*/  UMOV UR16, UR17 ;  /* 0x0000001100107c82 */ /* 0x000fe20008000000 */
[----:B------:R-:W-:-:S02]  /*12c0*/  @UP2 USHF.R.U32.HI UR6, URZ, UR9, UR7 ;  /* 0x00000009ff062299 */ /* 0x000fc40008011607 */
[----:B------:R-:W-:Y:S02]  /*12d0*/  USHF.R.U32.HI UR13, URZ, UR13, UR16 ;  /* 0x0000000dff0d7299 */ /* 0x000fe40008011610 */
[----:B------:R-:W-:Y:S02]  /*12e0*/  USEL UR4, UR26, UR20, !UP0 ;  /* 0x000000141a047287 */ /* 0x000fe4000c000000 */
[----:B------:R-:W-:Y:S02]  /*12f0*/  UIMAD UR7, UR5, UR23, URZ ;  /* 0x00000017050772a4 */ /* 0x000fe4000f8e02ff */
[----:B------:R-:W-:Y:S02]  /*1300*/  USEL UR5, UR25, UR13, !UP1 ;  /* 0x0000000d19057287 */ /* 0x000fe4000c800000 */
[----:B------:R-:W-:Y:S02]  /*1310*/  UIMAD UR12, UR6, UR23, URZ ;  /* 0x00000017060c72a4 */ /* 0x000fe4000f8e02ff */
[----:B------:R-:W-:-:S02]  /*1320*/  UISETP.GE.AND UP0, UPT, UR4, UR7, UPT ;  /* 0x000000070400728c */ /* 0x000fc4000bf06270 */
[----:B------:R-:W-:Y:S02]  /*1330*/  UIMAD.WIDE.U32 UR10, UR4, UR8, URZ ;  /* 0x00000008040a72a5 */ /* 0x000fe4000f8e00ff */
[----:B------:R-:W-:Y:S02]  /*1340*/  UISETP.GE.OR UP0, UPT, UR5, UR12, UP0 ;  /* 0x0000000c0500728c */ /* 0x000fe40008706670 */
[----:B------:R-:W-:Y:S02]  /*1350*/  UIMAD.WIDE.U32 UR12, UR5, UR8, URZ ;  /* 0x00000008050c72a5 */ /* 0x000fe4000f8e00ff */
[----:B------:R-:W-:Y:S01]  /*1360*/  UIADD3 UR10, UPT, UPT, -UR4, URZ, URZ ;  /* 0x000000ff040a7290 */ /* 0x000fe2000fffe1ff */
[----:B------:R-:W-:Y:S01]  /*1370*/  UMOV UR8, UR11 ;  /* 0x0000000b00087c82 */ /* 0x000fe20008000000 */
[----:B------:R-:W-:Y:S02]  /*1380*/  UIADD3 UR11, UPT, UPT, -UR5, URZ, URZ ;  /* 0x000000ff050b7290 */ /* 0x000fe4000fffe1ff */
[----:B------:R-:W-:-:S03]  /*1390*/  USHF.R.U32.HI UR8, URZ, UR9, UR8 ;  /* 0x00000009ff087299 */ /* 0x000fc60008011608 */
[----:B------:R-:W-:Y:S01]  /*13a0*/  @!UP0 UMOV UR7, UR13 ;  /* 0x0000000d00078c82 */ /* 0x000fe20008000000 */
[----:B------:R-:W-:Y:S02]  /*13b0*/  UIMAD UR26, UR14, UR10, UR26 ;  /* 0x0000000a0e1a72a4 */ /* 0x000fe4000f8e021a */
[----:B------:R-:W-:Y:S02]  /*13c0*/  USEL UR8, UR4, UR8, !UP2 ;  /* 0x0000000804087287 */ /* 0x000fe4000d000000 */
[----:B------:R-:W-:Y:S02]  /*13d0*/  @!UP0 USHF.R.U32.HI UR7, URZ, UR9, UR7 ;  /* 0x00000009ff078299 */ /* 0x000fe40008011607 */
[----:B------:R-:W-:Y:S02]  /*13e0*/  UIADD3 UR9, UPT, UPT, -UR8, URZ, URZ ;  /* 0x000000ff08097290 */ /* 0x000fe4000fffe1ff */
[----:B------:R-:W-:Y:S02]  /*13f0*/  @!UP0 USEL UR7, UR5, UR7, !UP2 ;  /* 0x0000000705078287 */ /* 0x000fe4000d000000 */
[----:B------:R-:W-:-:S02]  /*1400*/  UIMAD UR9, UR23, UR9, UR4 ;  /* 0x00000009170972a4 */ /* 0x000fc4000f8e0204 */
[----:B------:R-:W-:Y:S02]  /*1410*/  @!UP0 UIADD3 UR8, UPT, UPT, UR8, -UR7, URZ ;  /* 0x8000000708088290 */ /* 0x000fe4000fffe0ff */
[----:B------:R-:W-:Y:S02]  /*1420*/  @!UP0 UIMAD UR6, UR9, UR6, UR7 ;  /* 0x00000006090682a4 */ /* 0x000fe4000f8e0207 */
[----:B------:R-:W-:Y:S02]  /*1430*/  @!UP0 UIMAD UR4, UR8, UR23, UR5 ;  /* 0x00000017080482a4 */ /* 0x000fe4000f8e0205 */
[----:B------:R-:W-:Y:S02]  /*1440*/  UIMAD UR25, UR24, UR11, UR25 ;  /* 0x0000000b181972a4 */ /* 0x000fe4000f8e0219 */
[----:B------:R-:W-:Y:S01]  /*1450*/  UIMAD UR26, UR4, UR14, UR26 ;  /* 0x0000000e041a72a4 */ /* 0x000fe2000f8e021a */
[----:B------:R-:W-:Y:S02]  /*1460*/  @!UP0 UMOV UR5, UR6 ;  /* 0x0000000600058c82 */ /* 0x000fe40008000000 */
[----:B------:R-:W-:-:S12]  /*1470*/  UIMAD UR25, UR5, UR24, UR25 ;  /* 0x00000018051972a4 */ /* 0x000fd8000f8e0219 */
.L_x_18:
[----:B------:R-:W-:Y:S02]  /*1480*/  UISETP.NE.AND UP1, UPT, UR27, 0x1, UPT ;  /* 0x000000011b00788c */ /* 0x000fe4000bf25270 */
[----:B------:R-:W-:Y:S02]  /*1490*/  UISETP.NE.AND UP0, UPT, UR22, 0x2, UPT ;  /* 0x000000021600788c */ /* 0x000fe4000bf05270 */
[----:B------:R-:W-:-:S05]  /*14a0*/  ULOP3.LUT UR29, UR29, 0x800, URZ, 0xc0, !UPT ;  /* 0x000008001d1d7892 */ /* 0x000fca000f8ec0ff */
[----:B------:R-:W-:Y:S07]  /*14b0*/  BRA.U UP1, `(.L_x_19) ;  /* 0x0000000101447547 */ /* 0x000fee000b800000 */
[----:B------:R-:W1:Y:S01]  /*14c0*/  LDCU.128 UR8, c[0x0][0xb10] ;  /* 0x00016200ff0877ac */ /* 0x000e620008000c00 */
[----:B------:R-:W2:Y:S01]  /*14d0*/  LDCU UR12, c[0x0][0xb0c] ;  /* 0x00016180ff0c77ac */ /* 0x000ea20008000800 */
[----:B------:R-:W3:Y:S01]  /*14e0*/  LDCU UR13, c[0x0][0xb20] ;  /* 0x00016400ff0d77ac */ /* 0x000ee20008000800 */
[----:B-1----:R-:W-:Y:S02]  /*14f0*/  UIMAD.WIDE.U32 UR6, UR25, UR8, URZ ;  /* 0x00000008190672a5 */ /* 0x002fe4000f8e00ff */
[----:B------:R-:W-:Y:S02]  /*1500*/  UIMAD.WIDE.U32 UR4, UR26, UR11, URZ ;  /* 0x0000000b1a0472a5 */ /* 0x000fe4000f8e00ff */
[----:B--2---:R-:W-:Y:S02]  /*1510*/  UISETP.NE.AND UP2, UPT, UR12, 0x1, UPT ;  /* 0x000000010c00788c */ /* 0x004fe4000bf45270 */
[----:B------:R-:W-:Y:S01]  /*1520*/  UISETP.NE.AND UP1, UPT, UR10, 0x1, UPT ;  /* 0x000000010a00788c */ /* 0x000fe2000bf25270 */
[----:B------:R-:W-:-:S02]  /*1530*/  UMOV UR6, UR7 ;  /* 0x0000000700067c82 */ /* 0x000fc40008000000 */
[----:B------:R-:W-:Y:S01]  /*1540*/  UMOV UR4, UR5 ;  /* 0x0000000500047c82 */ /* 0x000fe20008000000 */
[----:B------:R-:W-:Y:S02]  /*1550*/  USHF.R.U32.HI UR6, URZ, UR9, UR6 ;  /* 0x00000009ff067299 */ /* 0x000fe40008011606 */
[----:B---3--:R-:W-:Y:S02]  /*1560*/  USHF.R.U32.HI UR4, URZ, UR13, UR4 ;  /* 0x0000000dff047299 */ /* 0x008fe40008011604 */
[----:B------:R-:W-:Y:S02]  /*1570*/  USEL UR5, UR25, UR6, !UP2 ;  /* 0x0000000619057287 */ /* 0x000fe4000d000000 */
[----:B------:R-:W-:-:S04]  /*1580*/  USEL UR4, UR26, UR4, !UP1 ;  /* 0x000000041a047287 */ /* 0x000fc8000c800000 */
[----:B------:R-:W-:Y:S02]  /*1590*/  UIADD3 UR6, UPT, UPT, UR5, -UR4, URZ ;  /* 0x8000000405067290 */ /* 0x000fe4000fffe0ff */
[----:B------:R-:W-:Y:S02]  /*15a0*/  UIADD3 UR4, UPT, UPT, -UR5, UR4, URZ ;  /* 0x0000000405047290 */ /* 0x000fe4000fffe1ff */
[----:B------:R-:W-:Y:S02]  /*15b0*/  UIMAD UR26, UR6, UR10, UR26 ;  /* 0x0000000a061a72a4 */ /* 0x000fe4000f8e021a */
[----:B------:R-:W-:-:S12]  /*15c0*/  UIMAD UR25, UR4, UR12, UR25 ;  /* 0x0000000c041972a4 */ /* 0x000fd8000f8e0219 */
.L_x_19:
[----:B------:R-:W-:Y:S05]  /*15d0*/  BRA.U !UP5, `(.L_x_20) ;  /* 0x000000010d0c7547 */ /* 0x000fea000b800000 */
[----:B------:R-:W-:Y:S01]  /*15e0*/  UCGABAR_WAIT ;  /* 0x0000000000007dc7 */ /* 0x000fe20008000000 */
[----:B------:R-:W-:Y:S01]  /*15f0*/  CCTL.IVALL ;  /* 0x00000000ff00798f */ /* 0x000fe20002000000 */
[----:B------:R-:W-:Y:S05]  /*1600*/  BRA `(.L_x_21) ;  /* 0x0000000000047947 */ /* 0x000fea0003800000 */
.L_x_20:
[----:B------:R-:W-:Y:S06]  /*1610*/  BAR.SYNC.DEFER_BLOCKING 0x0 ;  /* 0x0000000000007b1d */ /* 0x000fec0000010000 */
.L_x_21:
[----:B------:R-:W-:Y:S05]  /*1620*/  BRA.U UP0, `(.L_x_22) ;  /* 0x0000001500087547 */ /* 0x000fea000b800000 */
[----:B------:R-:W1:Y:S01]  /*1630*/  LDCU UR6, c[0x0][0x38c] ;  /* 0x00007180ff0677ac */ /* 0x000e620008000800 */
[----:B------:R-:W-:Y:S01]  /*1640*/  PLOP3.LUT P1, PT, PT, PT, UP3, 0x80, 0x8 ;  /* 0x000000000008781c */ /* 0x000fe20003f2f038 */
[----:B------:R-:W-:Y:S01]  /*1650*/  IMAD.MOV.U32 R12, RZ, RZ, 0x1 ;  /* 0x00000001ff0c7424 */ /* 0x000fe200078e00ff */
[----:B------:R-:W-:Y:S01]  /*1660*/  ISETP.EQ.OR P2, PT, R0, RZ, P3 ;  /* 0x000000ff0000720c */ /* 0x000fe20001f42670 */
[----:B------:R-:W-:Y:S01]  /*1670*/  UISETP.NE.AND UP1, UPT, UR22, URZ, UPT ;  /* 0x000000ff1600728c */ /* 0x000fe2000bf25270 */
[----:B------:R-:W-:Y:S02]  /*1680*/  PLOP3.LUT P1, PT, P1, PT, PT, 0x8, 0x80 ;  /* 0x000000000080781c */ /* 0x000fe40000f2e170 */
[----:B------:R-:W-:Y:S01]  /*1690*/  CS2R R10, SRZ ;  /* 0x00000000000a7805 */ /* 0x000fe2000001ff00 */
[----:B------:R-:W-:Y:S01]  /*16a0*/  IMAD.MOV.U32 R9, RZ, RZ, RZ ;  /* 0x000000ffff097224 */ /* 0x000fe200078e00ff */
[----:B------:R-:W2:Y:S01]  /*16b0*/  LDCU UR45, c[0x0][0x370] ;  /* 0x00006e00ff2d77ac */ /* 0x000ea20008000800 */
[----:B------:R-:W-:Y:S01]  /*16c0*/  IMAD.MOV.U32 R8, RZ, RZ, 0x1 ;  /* 0x00000001ff087424 */ /* 0x000fe200078e00ff */
[----:B------:R-:W3:Y:S01]  /*16d0*/  LDCU.64 UR40, c[0x0][0x348] ;  /* 0x00006900ff2877ac */ /* 0x000ee20008000a00 */
[----:B------:R-:W-:-:S02]  /*16e0*/  USHF.R.U32.HI UR49, URZ, 0x6, UR29 ;  /* 0x00000006ff317899 */ /* 0x000fc4000801161d */
[----:B-1----:R-:W-:Y:S02]  /*16f0*/  UIADD3 UR5, UPT, UPT, UR6, 0x7f, URZ ;  /* 0x0000007f06057890 */ /* 0x002fe4000fffe0ff */
[----:B------:R-:W-:Y:S02]  /*1700*/  UIADD3 UR50, UPT, UPT, UR6, 0xfe, URZ ;  /* 0x000000fe06327890 */ /* 0x000fe4000fffe0ff */
[----:B------:R-:W-:Y:S01]  /*1710*/  USHF.R.S32.HI UR4, URZ, 0x1f, UR5 ;  /* 0x0000001fff047899 */ /* 0x000fe20008011405 */
[----:B------:R-:W1:Y:S03]  /*1720*/  LDCU UR44, c[0x0][0x374] ;  /* 0x00006e80ff2c77ac */ /* 0x000e660008000800 */
[----:B------:R-:W-:Y:S02]  /*1730*/  ULEA.HI UR4, UR4, UR5, URZ, 0x7 ;  /* 0x0000000504047291 */ /* 0x000fe4000f8f38ff */
[----:B------:R-:W-:-:S02]  /*1740*/  USEL UR31, UR37, 0x2, UP1 ;  /* 0x00000002251f7887 */ /* 0x000fc40008800000 */
[----:B------:R-:W-:Y:S02]  /*1750*/  USHF.R.S32.HI UR47, URZ, 0x7, UR4 ;  /* 0x00000007ff2f7899 */ /* 0x000fe40008011404 */
[----:B------:R-:W-:Y:S02]  /*1760*/  UIADD3 UR4, UPT, UPT, UR6, -0x1, URZ ;  /* 0xffffffff06047890 */ /* 0x000fe4000fffe0ff */
[----:B------:R-:W-:Y:S02]  /*1770*/  UISETP.LT.U32.AND UP0, UPT, UR47, 0x3, UPT ;  /* 0x000000032f00788c */ /* 0x000fe4000bf01070 */
[----:B------:R-:W-:Y:S02]  /*1780*/  UISETP.GE.U32.AND UP2, UPT, UR4, -0xff, UPT ;  /* 0xffffff010400788c */ /* 0x000fe4000bf46070 */
[----:B------:R-:W-:Y:S01]  /*1790*/  USEL UR46, UR47, 0x3, UP0 ;  /* 0x000000032f2e7887 */ /* 0x000fe20008000000 */
[----:B------:R-:W-:-:S03]  /*17a0*/  UMOV UR23, URZ ;  /* 0x000000ff00177c82 */ /* 0x000fc60008000000 */
[----:B------:R-:W-:Y:S02]  /*17b0*/  UIADD3 UR30, UPT, UPT, UR46, -0x1, URZ ;  /* 0xffffffff2e1e7890 */ /* 0x000fe4000fffe0ff */
[----:B------:R-:W-:-:S03]  /*17c0*/  UIADD3 UR48, UPT, UPT, UR47, -UR46, URZ ;  /* 0x8000002e2f307290 */ /* 0x000fc6000fffe0ff */
[----:B------:R-:W-:-:S04]  /*17d0*/  @UP2 UIADD3 UR30, UPT, UPT, UR46, URZ, URZ ;  /* 0x000000ff2e1e2290 */ /* 0x000fc8000fffe0ff */
[----:B-123--:R-:W-:-:S12]  /*17e0*/  UIADD3 UR30, UPT, UPT, UR30, 0x1, URZ ;  /* 0x000000011e1e7890 */ /* 0x00efd8000fffe0ff */
.L_x_42:
[----:B------:R-:W-:Y:S01]  /*17f0*/  UISETP.NE.AND UP0, UPT, UR54, URZ, UPT ;  /* 0x000000ff3600728c */ /* 0x000fe2000bf05270 */
[----:B------:R-:W1:Y:S08]  /*1800*/  S2UR UR54, SR_CgaCtaId ;  /* 0x00000000003679c3 */ /* 0x000e700000008800 */
[----:B------:R-:W-:Y:S05]  /*1810*/  BRA.U UP0, `(.L_x_23) ;  /* 0x0000000100347547 */ /* 0x000fea000b800000 */
[----:B------:R-:W2:Y:S01]  /*1820*/  S2R R0, SR_CgaCtaId ;  /* 0x0000000000007919 */ /* 0x000ea20000008800 */
[----:B------:R-:W-:-:S04]  /*1830*/  MOV R2, 0x400 ;  /* 0x0000040000027802 */ /* 0x000fc80000000f00 */
[----:B--2---:R-:W-:Y:S02]  /*1840*/  LEA R0, R0, R2, 0x18 ;  /* 0x0000000200007211 */ /* 0x004fe400078ec0ff */
[----:B------:R-:W-:-:S03]  /*1850*/  SHF.L.U32 R2, R8, 0x1f, RZ ;  /* 0x0000001f08027819 */ /* 0x000fc600000006ff */
[----:B------:R-:W-:-:S04]  /*1860*/  IMAD R0, R9, 0x8, R0 ;  /* 0x0000000809007824 */ /* 0x000fc800078e0200 */
[----:B------:R-:W2:Y:S02]  /*1870*/  SYNCS.PHASECHK.TRANS64.TRYWAIT P0, [R0+URZ+0xe0], R2 ;  /* 0x0000e002000075a7 */ /* 0x000ea400080011ff */
[----:B--2---:R-:W-:Y:S05]  /*1880*/  @!P0 BRA `(.L_x_24) ;  /* 0x0000005c00cc8947 */ /* 0x004fea0003800000 */
.L_x_121:
[----:B------:R-:W-:Y:S01]  /*1890*/  VIADD R9, R9, 0x1 ;  /* 0x0000000109097836 */ /* 0x000fe20000000000 */
[----:B------:R2:W-:Y:S04]  /*18a0*/  SYNCS.ARRIVE.TRANS64.A1T0 RZ, [R0+URZ+0xd0], RZ ;  /* 0x0000d0ff00ff79a7 */ /* 0x0005e800081000ff */
[----:B------:R-:W-:-:S04]  /*18b0*/  ISETP.NE.AND P0, PT, R9, 0x2, PT ;  /* 0x000000020900780c */ /* 0x000fc80003f05270 */
[----:B------:R-:W-:Y:S02]  /*18c0*/  SEL R9, R9, RZ, P0 ;  /* 0x000000ff09097207 */ /* 0x000fe40000000000 */
[----:B--2---:R-:W-:-:S04]  /*18d0*/  SEL R0, RZ, 0x1, P0 ;  /* 0x00000001ff007807 */ /* 0x004fc80000000000 */
[----:B------:R-:W-:-:S07]  /*18e0*/  LOP3.LUT R8, R8, R0, RZ, 0x3c, !PT ;  /* 0x0000000008087212 */ /* 0x000fce00078e3cff */
.L_x_23:
[----:B------:R-:W-:Y:S01]  /*18f0*/  UMOV UR21, 0x400 ;  /* 0x0000040000157882 */ /* 0x000fe20000000000 */
[----:B------:R-:W-:Y:S01]  /*1900*/  SHF.L.U32 R0, R12, 0x1f, RZ ;  /* 0x0000001f0c007819 */ /* 0x000fe200000006ff */
[----:B-1----:R-:W-:Y:S02]  /*1910*/  ULEA UR21, UR54, UR21, 0x18 ;  /* 0x0000001536157291 */ /* 0x002fe4000f8ec0ff */
[----:B------:R-:W-:Y:S02]  /*1920*/  UISETP.GE.U32.AND UP0, UPT, UR50, 0xff, UPT ;  /* 0x000000ff3200788c */ /* 0x000fe4000bf06070 */
[----:B------:R-:W-:Y:S02]  /*1930*/  ULEA UR4, UR23, UR21, 0x3 ;  /* 0x0000001517047291 */ /* 0x000fe4000f8e18ff */
[----:B------:R-:W-:Y:S02]  /*1940*/  USHF.L.U32 UR19, UR26, 0x6, URZ ;  /* 0x000000061a137899 */ /* 0x000fe400080006ff */
[----:B------:R-:W-:Y:S01]  /*1950*/  ULEA UR35, UR25, UR49, 0x6 ;  /* 0x0000003119237291 */ /* 0x000fe2000f8e30ff */
[----:B------:R-:W-:-:S04]  /*1960*/  UMOV UR13, URZ ;  /* 0x000000ff000d7c82 */ /* 0x000fc80008000000 */
[----:B------:R1:W2:Y:S01]  /*1970*/  SYNCS.PHASECHK.TRANS64.TRYWAIT P0, [UR4+0x18], R0 ;  /* 0x00001800ff0075a7 */ /* 0x0002a20008001104 */
[----:B------:R-:W-:Y:S06]  /*1980*/  BRA.U !UP0, `(.L_x_25) ;  /* 0x0000000108f47547 */ /* 0x000fec000b800000 */
[----:B------:R-:W-:Y:S01]  /*1990*/  UMOV UR22, URZ ;  /* 0x000000ff00167c82 */ /* 0x000fe20008000000 */
[----:B------:R-:W-:-:S05]  /*19a0*/  UMOV UR4, UR23 ;  /* 0x0000001700047c82 */ /* 0x000fca0008000000 */
.L_x_31:
[----:B------:R-:W-:Y:S01]  /*19b0*/  ULEA UR33, UR4, UR21, 0x3 ;  /* 0x0000001504217291 */ /* 0x000fe2000f8e18ff */
[----:B--2---:R-:W-:Y:S01]  /*19c0*/  @!P3 MOV R2, 0x8000 ;  /* 0x000080000002b802 */ /* 0x004fe20000000f00 */
[----:B--2-4-:R-:W-:Y:S10]  /*19d0*/  @P0 BRA `(.L_x_26) ;  /* 0x00000000000c0947 */ /* 0x014ff40003800000 */
[----:B------:R-:W-:-:S04]  /*19e0*/  SHF.L.U32 R3, R12, 0x1f, RZ ;  /* 0x0000001f0c037819 */ /* 0x000fc800000006ff */
[----:B------:R-:W2:Y:S02]  /*19f0*/  SYNCS.PHASECHK.TRANS64.TRYWAIT P0, [UR33+0x18], R3 ;  /* 0x00001803ff0075a7 */ /* 0x000ea40008001121 */
[----:B--2---:R-:W-:Y:S05]  /*1a00*/  @!P0 BRA `(.L_x_27) ;  /* 0x0000005c00808947 */ /* 0x004fea0003800000 */
.L_x_26:
[----:B------:R2:W-:Y:S01]  /*1a10*/  @!P3 SYNCS.ARRIVE.TRANS64 RZ, [UR33], R2 ;  /* 0x00000002ffffb9a7 */ /* 0x0005e20008000021 */
[----:B------:R-:W-:-:S04]  /*1a20*/  ULOP3.LUT UR5, UR31, 0x2, URZ, 0xfc, !UPT ;  /* 0x000000021f057892 */ /* 0x000fc8000f8efcff */
[----:B------:R-:W-:-:S09]  /*1a30*/  UISETP.NE.AND UP0, UPT, UR5, 0x2, UPT ;  /* 0x000000020500788c */ /* 0x000fd2000bf05270 */
[----:B------:R-:W-:Y:S05]  /*1a40*/  BRA.U UP0, `(.L_x_28) ;  /* 0x0000000100047547 */ /* 0x000fea000b800000 */
[----:B------:R-:W-:Y:S05]  /*1a50*/  BPT.TRAP 0x1 ;  /* 0x000000040000795c */ /* 0x000fea0000300000 */
.L_x_28:
[----:B------:R-:W-:Y:S04]  /*1a60*/  BSSY.RECONVERGENT B0, `(.L_x_29) ;  /* 0x0000003000007945 */ /* 0x000fe80003800200 */
[----:B------:R-:W-:Y:S05]  /*1a70*/  @P2 BRA `(.L_x_30) ;  /* 0x0000000000042947 */ /* 0x000fea0003800000 */
[----:B------:R-:W-:Y:S05]  /*1a80*/  BPT.TRAP 0x1 ;  /* 0x000000040000795c */ /* 0x000fea0000300000 */
.L_x_30:
[----:B------:R-:W-:Y:S05]  /*1a90*/  BSYNC.RECONVERGENT B0 ;  /* 0x0000000000007941 */ /* 0x000fea0003800200 */
.L_x_29:
[----:B------:R-:W-:Y:S02]  /*1aa0*/  UIADD3 UR5, UPT, UPT, UR4, 0x1, URZ ;  /* 0x0000000104057890 */ /* 0x000fe4000fffe0ff */
[----:B------:R-:W-:Y:S02]  /*1ab0*/  USHF.L.U32 UR4, UR4, 0xe, URZ ;  /* 0x0000000e04047899 */ /* 0x000fe400080006ff */
[----:B------:R-:W-:Y:S02]  /*1ac0*/  UISETP.NE.AND UP0, UPT, UR5, 0x3, UPT ;  /* 0x000000030500788c */ /* 0x000fe4000bf05270 */
[----:B------:R-:W-:Y:S02]  /*1ad0*/  ULEA UR24, UR29, UR4, 0x1 ;  /* 0x000000041d187291 */ /* 0x000fe4000f8e08ff */
[----:B------:R-:W-:Y:S02]  /*1ae0*/  USEL UR6, URZ, 0x1, UP0 ;  /* 0x00000001ff067887 */ /* 0x000fe40008000000 */
[----:B------:R-:W-:-:S02]  /*1af0*/  USEL UR23, UR5, URZ, UP0 ;  /* 0x000000ff05177287 */ /* 0x000fc40008000000 */
[----:B------:R-:W-:Y:S02]  /*1b00*/  UIADD3 UR24, UPT, UPT, UR21, UR24, URZ ;  /* 0x0000001815187290 */ /* 0x000fe4000fffe0ff */
[----:B------:R-:W-:Y:S01]  /*1b10*/  LOP3.LUT R12, R12, UR6, RZ, 0x3c, !PT ;  /* 0x000000060c0c7c12 */ /* 0x000fe2000f8e3cff */
[----:B------:R-:W-:Y:S02]  /*1b20*/  UIADD3 UR6, UP1, UPT, UR40, 0x80, URZ ;  /* 0x0000008028067890 */ /* 0x000fe4000ff3e0ff */
[----:B------:R-:W-:Y:S01]  /*1b30*/  ULEA UR5, UR23, UR21, 0x3 ;  /* 0x0000001517057291 */ /* 0x000fe2000f8e18ff */
[----:B-1----:R-:W-:Y:S01]  /*1b40*/  SHF.L.U32 R0, R12, 0x1f, RZ ;  /* 0x0000001f0c007819 */ /* 0x002fe200000006ff */
[----:B------:R-:W-:Y:S02]  /*1b50*/  USHF.L.U32 UR34, UR22, 0x7, URZ ;  /* 0x0000000716227899 */ /* 0x000fe400080006ff */
[----:B------:R-:W-:Y:S02]  /*1b60*/  UIADD3 UR14, UP0, UPT, UR40, 0x180, URZ ;  /* 0x00000180280e7890 */ /* 0x000fe4000ff1e0ff */
[----:B------:R-:W-:-:S02]  /*1b70*/  UIADD3 UR4, UPT, UPT, UR21, UR4, URZ ;  /* 0x0000000415047290 */ /* 0x000fc4000fffe0ff */
[----:B------:R-:W-:Y:S01]  /*1b80*/  UIADD3.X UR7, UPT, UPT, URZ, UR41, URZ, UP1, !UPT ;  /* 0x00000029ff077290 */ /* 0x000fe20008ffe4ff */
[----:B------:R3:W4:Y:S01]  /*1b90*/  SYNCS.PHASECHK.TRANS64.TRYWAIT P0, [UR5+0x18], R0 ;  /* 0x00001800ff0075a7 */ /* 0x0007220008001105 */
[----:B------:R-:W-:Y:S02]  /*1ba0*/  UIADD3 UR32, UPT, UPT, UR24, 0x3400, URZ ;  /* 0x0000340018207890 */ /* 0x000fe4000fffe0ff */
[----:B------:R-:W-:Y:S02]  /*1bb0*/  UIADD3 UR26, UPT, UPT, UR34, 0x40, URZ ;  /* 0x00000040221a7890 */ /* 0x000fe4000fffe0ff */
[----:B------:R-:W-:Y:S02]  /*1bc0*/  UIADD3 UR24, UPT, UPT, UR24, 0x5400, URZ ;  /* 0x0000540018187890 */ /* 0x000fe4000fffe0ff */
[----:B------:R-:W-:Y:S02]  /*1bd0*/  UIADD3.X UR15, UPT, UPT, URZ, UR41, URZ, UP0, !UPT ;  /* 0x00000029ff0f7290 */ /* 0x000fe400087fe4ff */
[----:B------:R-:W-:-:S02]  /*1be0*/  UIADD3 UR16, UPT, UPT, UR4, 0xf400, URZ ;  /* 0x0000f40004107890 */ /* 0x000fc4000fffe0ff */
[----:B------:R-:W-:Y:S01]  /*1bf0*/  UIADD3 UR8, UPT, UPT, UR4, 0x11400, URZ ;  /* 0x0001140004087890 */ /* 0x000fe2000fffe0ff */
[----:B------:R-:W-:Y:S01]  /*1c00*/  UMOV UR5, 0x30000 ;  /* 0x0003000000057882 */ /* 0x000fe20000000000 */
[----:B------:R-:W-:Y:S01]  /*1c10*/  UMOV UR38, 0x0 ;  /* 0x0000000000267882 */ /* 0x000fe20000000000 */
[----:B------:R-:W-:Y:S01]  /*1c20*/  UMOV UR39, 0x10000000 ;  /* 0x1000000000277882 */ /* 0x000fe20000000000 */
[----:B------:R-:W-:Y:S01]  /*1c30*/  UMOV UR25, UR33 ;  /* 0x0000002100197c82 */ /* 0x000fe20008000000 */
[----:B------:R-:W-:Y:S01]  /*1c40*/  UMOV UR27, UR35 ;  /* 0x00000023001b7c82 */ /* 0x000fe20008000000 */
[----:B------:R-:W-:Y:S01]  /*1c50*/  UMOV UR28, UR36 ;  /* 0x00000024001c7c82 */ /* 0x000fe20008000000 */
[----:B------:R-:W-:Y:S01]  /*1c60*/  UMOV UR17, UR33 ;  /* 0x0000002100117c82 */ /* 0x000fe20008000000 */
[----:B------:R-:W-:Y:S01]  /*1c70*/  UMOV UR20, UR36 ;  /* 0x0000002400147c82 */ /* 0x000fe20008000000 */
[----:B------:R-:W-:Y:S01]  /*1c80*/  UMOV UR18, UR34 ;  /* 0x0000002200127c82 */ /* 0x000fe20008000000 */
[----:B------:R3:W-:Y:S01]  /*1c90*/  UTMALDG.3D.MULTICAST [UR32], [UR6], UR5, desc[UR38] ;  /* 0x00002620060073b4 */ /* 0x0007e20008011805 */
[----:B------:R-:W-:Y:S01]  /*1ca0*/  UMOV UR11, UR19 ;  /* 0x00000013000b7c82 */ /* 0x000fe20008000000 */
[----:B------:R-:W-:Y:S01]  /*1cb0*/  UMOV UR12, UR36 ;  /* 0x00000024000c7c82 */ /* 0x000fe20008000000 */
[----:B------:R-:W-:Y:S01]  /*1cc0*/  UMOV UR9, UR33 ;  /* 0x0000002100097c82 */ /* 0x000fe20008000000 */
[----:B------:R-:W-:Y:S01]  /*1cd0*/  UMOV UR10, UR26 ;  /* 0x0000001a000a7c82 */ /* 0x000fe20008000000 */
[----:B------:R-:W-:Y:S01]  /*1ce0*/  UIADD3 UR22, UPT, UPT, UR22, 0x1, URZ ;  /* 0x0000000116167890 */ /* 0x000fe2000fffe0ff */
[----:B------:R-:W-:Y:S01]  /*1cf0*/  UMOV UR13, UR30 ;  /* 0x0000001e000d7c82 */ /* 0x000fe20008000000 */
[----:B------:R3:W-:Y:S02]  /*1d00*/  UTMALDG.3D.MULTICAST [UR24], [UR6], UR5, desc[UR38] ;  /* 0x00002618060073b4 */ /* 0x0007e40008011805 */
[----:B------:R-:W-:Y:S01]  /*1d10*/  UISETP.NE.AND UP0, UPT, UR22, UR30, UPT ;  /* 0x0000001e1600728c */ /* 0x000fe2000bf05270 */
[----:B------:R-:W-:Y:S01]  /*1d20*/  UMOV UR4, UR23 ;  /* 0x0000001700047c82 */ /* 0x000fe20008000000 */
[----:B------:R3:W-:Y:S01]  /*1d30*/  UTMALDG.3D [UR16], [UR14], desc[UR38] ;  /* 0x000026100e0075b4 */ /* 0x0007e20008011000 */
[----:B------:R3:W-:Y:S06]  /*1d40*/  UTMALDG.3D [UR8], [UR14], desc[UR38] ;  /* 0x000026080e0075b4 */ /* 0x0007ec0008011000 */
[----:B---3--:R-:W-:Y:S05]  /*1d50*/  BRA.U UP0, `(.L_x_31) ;  /* 0xfffffffd00147547 */ /* 0x008fea000b83ffff */
.L_x_25:
[----:B------:R-:W-:Y:S01]  /*1d60*/  ULEA UR4, UR23, UR21, 0x3 ;  /* 0x0000001517047291 */ /* 0x000fe2000f8e18ff */
[----:B-1----:R-:W-:Y:S01]  /*1d70*/  SHF.L.U32 R0, R12, 0x1f, RZ ;  /* 0x0000001f0c007819 */ /* 0x002fe200000006ff */
[----:B------:R-:W-:Y:S01]  /*1d80*/  @!P1 SYNCS.ARRIVE.TRANS64.A1T0 RZ, [UR21+0x68], RZ ;  /* 0x000068ffffff99a7 */ /* 0x000fe20008100015 */
[----:B------:R-:W-:-:S06]  /*1d90*/  UISETP.GT.AND UP0, UPT, UR47, UR46, UPT ;  /* 0x0000002e2f00728c */ /* 0x000fcc000bf04270 */
[----:B--2-4-:R1:W2:Y:S03]  /*1da0*/  SYNCS.PHASECHK.TRANS64.TRYWAIT P0, [UR4+0x18], R0 ;  /* 0x00001800ff0075a7 */ /* 0x0142a60008001104 */
[----:B------:R-:W-:Y:S05]  /*1db0*/  BRA.U !UP0, `(.L_x_32) ;  /* 0x0000000108f07547 */ /* 0x000fea000b800000 */
[----:B------:R-:W-:Y:S01]  /*1dc0*/  UIADD3 UR14, UPT, UPT, UR48, UR13, URZ ;  /* 0x0000000d300e7290 */ /* 0x000fe2000fffe0ff */
[----:B------:R-:W-:-:S11]  /*1dd0*/  UMOV UR4, UR23 ;  /* 0x0000001700047c82 */ /* 0x000fd60008000000 */
.L_x_38:
[----:B------:R-:W-:Y:S01]  /*1de0*/  ULEA UR33, UR4, UR21, 0x3 ;  /* 0x0000001504217291 */ /* 0x000fe2000f8e18ff */
[----:B--2---:R-:W-:Y:S01]  /*1df0*/  @!P3 MOV R2, 0x8000 ;  /* 0x000080000002b802 */ /* 0x004fe20000000f00 */
[----:B--2-4-:R-:W-:Y:S10]  /*1e00*/  @P0 BRA `(.L_x_33) ;  /* 0x00000000000c0947 */ /* 0x014ff40003800000 */
[----:B------:R-:W-:-:S04]  /*1e10*/  SHF.L.U32 R3, R12, 0x1f, RZ ;  /* 0x0000001f0c037819 */ /* 0x000fc800000006ff */
[----:B------:R-:W2:Y:S02]  /*1e20*/  SYNCS.PHASECHK.TRANS64.TRYWAIT P0, [UR33+0x18], R3 ;  /* 0x00001803ff0075a7 */ /* 0x000ea40008001121 */
[----:B--2---:R-:W-:Y:S05]  /*1e30*/  @!P0 BRA `(.L_x_34) ;  /* 0x00000058008c8947 */ /* 0x004fea0003800000 */
.L_x_33:
[----:B------:R2:W-:Y:S01]  /*1e40*/  @!P3 SYNCS.ARRIVE.TRANS64 RZ, [UR33], R2 ;  /* 0x00000002ffffb9a7 */ /* 0x0005e20008000021 */
[----:B------:R-:W-:-:S04]  /*1e50*/  ULOP3.LUT UR5, UR31, 0x2, URZ, 0xfc, !UPT ;  /* 0x000000021f057892 */ /* 0x000fc8000f8efcff */
[----:B------:R-:W-:-:S09]  /*1e60*/  UISETP.NE.AND UP0, UPT, UR5, 0x2, UPT ;  /* 0x000000020500788c */ /* 0x000fd2000bf05270 */
[----:B------:R-:W-:Y:S05]  /*1e70*/  BRA.U UP0, `(.L_x_35) ;  /* 0x0000000100047547 */ /* 0x000fea000b800000 */
[----:B------:R-:W-:Y:S05]  /*1e80*/  BPT.TRAP 0x1 ;  /* 0x000000040000795c */ /* 0x000fea0000300000 */
.L_x_35:
[----:B------:R-:W-:Y:S04]  /*1e90*/  BSSY.RECONVERGENT B0, `(.L_x_36) ;  /* 0x0000003000007945 */ /* 0x000fe80003800200 */
[----:B------:R-:W-:Y:S05]  /*1ea0*/  @P2 BRA `(.L_x_37) ;  /* 0x0000000000042947 */ /* 0x000fea0003800000 */
[----:B------:R-:W-:Y:S05]  /*1eb0*/  BPT.TRAP 0x1 ;  /* 0x000000040000795c */ /* 0x000fea0000300000 */
.L_x_37:
[----:B------:R-:W-:Y:S05]  /*1ec0*/  BSYNC.RECONVERGENT B0 ;  /* 0x0000000000007941 */ /* 0x000fea0003800200 */
.L_x_36:
[----:B------:R-:W-:Y:S02]  /*1ed0*/  UIADD3 UR5, UPT, UPT, UR4, 0x1, URZ ;  /* 0x0000000104057890 */ /* 0x000fe4000fffe0ff */
[----:B------:R-:W-:Y:S02]  /*1ee0*/  USHF.L.U32 UR7, UR4, 0xe, URZ ;  /* 0x0000000e04077899 */ /* 0x000fe400080006ff */
[----:B------:R-:W-:Y:S02]  /*1ef0*/  UISETP.NE.AND UP0, UPT, UR5, 0x3, UPT ;  /* 0x000000030500788c */ /* 0x000fe4000bf05270 */
[----:B------:R-:W-:Y:S02]  /*1f00*/  ULEA UR24, UR29, UR7, 0x1 ;  /* 0x000000071d187291 */ /* 0x000fe4000f8e08ff */
[----:B------:R-:W-:Y:S02]  /*1f10*/  USEL UR6, URZ, 0x1, UP0 ;  /* 0x00000001ff067887 */ /* 0x000fe40008000000 */
[----:B------:R-:W-:-:S02]  /*1f20*/  USEL UR23, UR5, URZ, UP0 ;  /* 0x000000ff05177287 */ /* 0x000fc40008000000 */
[----:B------:R-:W-:Y:S02]  /*1f30*/  UIADD3 UR4, UP1, UPT, UR40, 0x80, URZ ;  /* 0x0000008028047890 */ /* 0x000fe4000ff3e0ff */
[----:B------:R-:W-:Y:S01]  /*1f40*/  ULEA UR5, UR23, UR21, 0x3 ;  /* 0x0000001517057291 */ /* 0x000fe2000f8e18ff */
[----:B------:R-:W-:Y:S01]  /*1f50*/  LOP3.LUT R12, R12, UR6, RZ, 0x3c, !PT ;  /* 0x000000060c0c7c12 */ /* 0x000fe2000f8e3cff */
[----:B------:R-:W-:Y:S02]  /*1f60*/  UIADD3 UR24, UPT, UPT, UR21, UR24, URZ ;  /* 0x0000001815187290 */ /* 0x000fe4000fffe0ff */
[----:B------:R-:W-:Y:S01]  /*1f70*/  USHF.L.U32 UR34, UR13, 0x7, URZ ;  /* 0x000000070d227899 */ /* 0x000fe200080006ff */
[----:B-1----:R-:W-:Y:S01]  /*1f80*/  SHF.L.U32 R0, R12, 0x1f, RZ ;  /* 0x0000001f0c007819 */ /* 0x002fe200000006ff */
[----:B------:R-:W-:Y:S02]  /*1f90*/  UIADD3 UR6, UP0, UPT, UR40, 0x180, URZ ;  /* 0x0000018028067890 */ /* 0x000fe4000ff1e0ff */
[----:B------:R-:W-:Y:S01]  /*1fa0*/  UIADD3 UR8, UPT, UPT, UR21, UR7, URZ ;  /* 0x0000000715087290 */ /* 0x000fe2000fffe0ff */
[----:B------:R3:W4:Y:S01]  /*1fb0*/  SYNCS.PHASECHK.TRANS64.TRYWAIT P0, [UR5+0x18], R0 ;  /* 0x00001800ff0075a7 */ /* 0x0007220008001105 */
[----:B------:R-:W-:-:S02]  /*1fc0*/  UIADD3.X UR5, UPT, UPT, URZ, UR41, URZ, UP1, !UPT ;  /* 0x00000029ff057290 */ /* 0x000fc40008ffe4ff */
[----:B------:R-:W-:Y:S02]  /*1fd0*/  UIADD3 UR32, UPT, UPT, UR24, 0x3400, URZ ;  /* 0x0000340018207890 */ /* 0x000fe4000fffe0ff */
[----:B------:R-:W-:Y:S02]  /*1fe0*/  UIADD3 UR26, UPT, UPT, UR34, 0x40, URZ ;  /* 0x00000040221a7890 */ /* 0x000fe4000fffe0ff */
[----:B------:R-:W-:Y:S02]  /*1ff0*/  UIADD3 UR24, UPT, UPT, UR24, 0x5400, URZ ;  /* 0x0000540018187890 */ /* 0x000fe4000fffe0ff */
[----:B------:R-:W-:Y:S02]  /*2000*/  UIADD3.X UR7, UPT, UPT, URZ, UR41, URZ, UP0, !UPT ;  /* 0x00000029ff077290 */ /* 0x000fe400087fe4ff */
[----:B------:R-:W-:Y:S02]  /*2010*/  UIADD3 UR16, UPT, UPT, UR8, 0xf400, URZ ;  /* 0x0000f40008107890 */ /* 0x000fe4000fffe0ff */
[----:B------:R-:W-:Y:S01]  /*2020*/  UIADD3 UR8, UPT, UPT, UR8, 0x11400, URZ ;  /* 0x0001140008087890 */ /* 0x000fe2000fffe0ff */
[----:B------:R-:W-:Y:S01]  /*2030*/  UMOV UR10, 0x30000 ;  /* 0x00030000000a7882 */ /* 0x000fe20000000000 */
[----:B------:R-:W-:Y:S01]  /*2040*/  UMOV UR38, 0x0 ;  /* 0x0000000000267882 */ /* 0x000fe20000000000 */
[----:B------:R-:W-:Y:S01]  /*2050*/  UMOV UR39, 0x10000000 ;  /* 0x1000000000277882 */ /* 0x000fe20000000000 */
[----:B------:R-:W-:Y:S01]  /*2060*/  UMOV UR25, UR33 ;  /* 0x0000002100197c82 */ /* 0x000fe20008000000 */
[----:B------:R-:W-:Y:S01]  /*2070*/  UMOV UR27, UR35 ;  /* 0x00000023001b7c82 */ /* 0x000fe20008000000 */
[----:B------:R-:W-:Y:S01]  /*2080*/  UMOV UR28, UR36 ;  /* 0x00000024001c7c82 */ /* 0x000fe20008000000 */
[----:B------:R-:W-:Y:S01]  /*2090*/  UTMALDG.3D.MULTICAST [UR32], [UR4], UR10, desc[UR38] ;  /* 0x00002620040073b4 */ /* 0x000fe2000801180a */
[----:B------:R-:W-:Y:S01]  /*20a0*/  UMOV UR17, UR33 ;  /* 0x0000002100117c82 */ /* 0x000fe20008000000 */
[----:B------:R-:W-:Y:S01]  /*20b0*/  UMOV UR20, UR36 ;  /* 0x0000002400147c82 */ /* 0x000fe20008000000 */
[----:B------:R-:W-:Y:S01]  /*20c0*/  UMOV UR18, UR34 ;  /* 0x0000002200127c82 */ /* 0x000fe20008000000 */
[----:B------:R-:W-:Y:S01]  /*20d0*/  UMOV UR11, UR19 ;  /* 0x00000013000b7c82 */ /* 0x000fe20008000000 */
[----:B------:R-:W-:Y:S01]  /*20e0*/  UMOV UR12, UR36 ;  /* 0x00000024000c7c82 */ /* 0x000fe20008000000 */
[----:B------:R-:W-:Y:S01]  /*20f0*/  UMOV UR9, UR33 ;  /* 0x0000002100097c82 */ /* 0x000fe20008000000 */
[----:B------:R-:W-:Y:S01]  /*2100*/  UIADD3 UR13, UPT, UPT, UR13, 0x1, URZ ;  /* 0x000000010d0d7890 */ /* 0x000fe2000fffe0ff */
[----:B------:R1:W-:Y:S03]  /*2110*/  UTMALDG.3D.MULTICAST [UR24], [UR4], UR10, desc[UR38] ;  /* 0x00002618040073b4 */ /* 0x0003e6000801180a */
[----:B------:R-:W-:Y:S01]  /*2120*/  UISETP.NE.AND UP0, UPT, UR13, UR14, UPT ;  /* 0x0000000e0d00728c */ /* 0x000fe2000bf05270 */
[----:B------:R3:W-:Y:S01]  /*2130*/  UTMALDG.3D [UR16], [UR6], desc[UR38] ;  /* 0x00002610060075b4 */ /* 0x0007e20008011000 */
[----:B-1----:R-:W-:Y:S01]  /*2140*/  UMOV UR10, UR26 ;  /* 0x0000001a000a7c82 */ /* 0x002fe20008000000 */
[----:B------:R-:W-:Y:S01]  /*2150*/  UMOV UR4, UR23 ;  /* 0x0000001700047c82 */ /* 0x000fe20008000000 */
[----:B------:R3:W-:Y:S05]  /*2160*/  UTMALDG.3D [UR8], [UR6], desc[UR38] ;  /* 0x00002608060075b4 */ /* 0x0007ea0008011000 */
[----:B---3--:R-:W-:Y:S05]  /*2170*/  BRA.U UP0, `(.L_x_38) ;  /* 0xfffffffd00187547 */ /* 0x008fea000b83ffff */
.L_x_32:
[C---:B------:R-:W-:Y:S01]  /*2180*/  LEA R3, R11.reuse, UR21, 0x3 ;  /* 0x000000150b037c11 */ /* 0x040fe2000f8e18ff */
[----:B------:R-:W-:Y:S01]  /*2190*/  NOP ;  /* 0x0000000000007918 */ /* 0x000fe20000000000 */
[----:B-1----:R-:W-:Y:S02]  /*21a0*/  SHF.L.U32 R0, R10, 0x1f, RZ ;  /* 0x0000001f0a007819 */ /* 0x002fe400000006ff */
[----:B------:R-:W-:Y:S02]  /*21b0*/  LEA R4, R11, UR21, 0x4 ;  /* 0x000000150b047c11 */ /* 0x000fe4000f8e20ff */
[----:B--2-4-:R-:W1:Y:S02]  /*21c0*/  SYNCS.PHASECHK.TRANS64.TRYWAIT P0, [R3+URZ+0x70], R0 ;  /* 0x00007000030075a7 */ /* 0x014e6400080011ff */
[----:B-1----:R-:W-:Y:S05]  /*21d0*/  @!P0 BRA `(.L_x_39) ;  /* 0x0000005400bc8947 */ /* 0x002fea0003800000 */
.L_x_124:
[----:B------:R-:W2:Y:S01]  /*21e0*/  LDS.128 R4, [R4+0x100] ;  /* 0x0001000004047984 */ /* 0x000ea20000000c00 */
[----:B------:R-:W-:Y:S01]  /*21f0*/  UISETP.GE.AND UP0, UPT, UR42, 0x1, UPT ;  /* 0x000000012a00788c */ /* 0x000fe2000bf06270 */
[----:B------:R-:W-:Y:S01]  /*2200*/  @!PT LDS RZ, [RZ] ;  /* 0x00000000fffff984 */ /* 0x000fe20000000800 */
[----:B------:R-:W-:Y:S01]  /*2210*/  @!PT LDS RZ, [RZ] ;  /* 0x00000000fffff984 */ /* 0x000fe20000000800 */
[----:B------:R-:W-:Y:S01]  /*2220*/  @!PT LDS RZ, [RZ] ;  /* 0x00000000fffff984 */ /* 0x000fe20000000800 */
[----:B------:R-:W-:Y:S01]  /*2230*/  @!PT LDS RZ, [RZ] ;  /* 0x00000000fffff984 */ /* 0x000fe20000000800 */
[----:B------:R3:W-:Y:S06]  /*2240*/  MEMBAR.ALL.CTA ;  /* 0x0000000000007992 */ /* 0x0007ec0000008000 */
[----:B---3--:R-:W3:Y:S01]  /*2250*/  FENCE.VIEW.ASYNC.S ;  /* 0x00000000000073c6 */ /* 0x008ee20000000000 */
[----:B--2---:R-:W-:-:S13]  /*2260*/  LOP3.LUT P0, RZ, R6, 0x1, RZ, 0xc0, !PT ;  /* 0x0000000106ff7812 */ /* 0x004fda000780c0ff */
[----:B---3--:R-:W-:Y:S01]  /*2270*/  VOTEU.ANY UP1, P0 ;  /* 0x0000000000ff7886 */ /* 0x008fe20000020100 */
[----:B------:R-:W-:-:S13]  /*2280*/  PLOP3.LUT P0, PT, PT, PT, UP1, 0x80, 0x8 ;  /* 0x000000000008781c */ /* 0x000fda0003f0f018 */
[----:B-1----:R-:W-:Y:S02]  /*2290*/  @P0 LOP3.LUT R0, R5, 0xffff, RZ, 0xc0, !PT ;  /* 0x0000ffff05000812 */ /* 0x002fe400078ec0ff */
[----:B------:R-:W-:Y:S02]  /*22a0*/  @P0 MOV R2, R4 ;  /* 0x0000000400020202 */ /* 0x000fe40000000f00 */
[----:B------:R-:W-:Y:S01]  /*22b0*/  @P0 R2UR UR5, R0 ;  /* 0x00000000000502ca */ /* 0x000fe200000e0000 */
[----:B------:R-:W-:Y:S01]  /*22c0*/  VIADD R0, R3, 0x80 ;  /* 0x0000008003007836 */ /* 0x000fe20000000000 */
[----:B------:R-:W-:Y:S02]  /*22d0*/  @P0 SHF.R.U32.HI R4, RZ, 0x10, R5 ;  /* 0x00000010ff040819 */ /* 0x000fe40000011605 */
[----:B------:R-:W-:Y:S02]  /*22e0*/  @P0 R2UR UR6, R2 ;  /* 0x00000000020602ca */ /* 0x000fe400000e0000 */
[----:B------:R-:W-:-:S02]  /*22f0*/  PRMT R0, RZ, 0x654, R0 ;  /* 0x00000654ff007816 */ /* 0x000fc40000000000 */
[----:B------:R-:W-:Y:S02]  /*2300*/  @P0 R2UR UR4, R4 ;  /* 0x00000000040402ca */ /* 0x000fe400000e0000 */
[----:B------:R1:W-:Y:S03]  /*2310*/  SYNCS.ARRIVE.TRANS64.RED.A1T0 RZ, [R0+URZ], RZ ;  /* 0x000000ff00ff79a7 */ /* 0x0003e600081004ff */
[----:B------:R-:W-:-:S04]  /*2320*/  @UP1 UMOV UR37, UR5 ;  /* 0x0000000500251c82 */ /* 0x000fc80008000000 */
[----:B------:R-:W-:-:S04]  /*2330*/  @UP1 UMOV UR43, UR6 ;  /* 0x00000006002b1c82 */ /* 0x000fc80008000000 */
[----:B------:R-:W-:Y:S01]  /*2340*/  @UP1 UMOV UR36, UR4 ;  /* 0x0000000400241c82 */ /* 0x000fe20008000000 */
[----:B------:R-:W-:Y:S05]  /*2350*/  BRA.U !UP0, `(.L_x_40) ;  /* 0x0000000108d47547 */ /* 0x000fea000b800000 */
[----:B------:R-:W2:Y:S01]  /*2360*/  LDCU.128 UR12, c[0x0][0xb10] ;  /* 0x00016200ff0c77ac */ /* 0x000ea20008000c00 */
[----:B------:R-:W3:Y:S01]  /*2370*/  LDCU UR22, c[0x0][0xb20] ;  /* 0x00016400ff1677ac */ /* 0x000ee20008000800 */
[----:B------:R-:W4:Y:S01]  /*2380*/  LDCU UR20, c[0x0][0xb0c] ;  /* 0x00016180ff1477ac */ /* 0x000f220008000800 */
[----:B------:R-:W1:Y:S01]  /*2390*/  LDCU.64 UR8, c[0x0][0xb28] ;  /* 0x00016500ff0877ac */ /* 0x000e620008000a00 */
[----:B------:R-:W-:Y:S02]  /*23a0*/  UISETP.NE.AND UP3, UPT, UR42, 0x1, UPT ;  /* 0x000000012a00788c */ /* 0x000fe4000bf65270 */
[----:B--2---:R-:W-:Y:S02]  /*23b0*/  UIMAD.WIDE.U32 UR6, UR44, UR15, URZ ;  /* 0x0000000f2c0672a5 */ /* 0x004fe4000f8e00ff */
[----:B------:R-:W-:Y:S02]  /*23c0*/  UIMAD.WIDE.U32 UR4, UR45, UR12, URZ ;  /* 0x0000000c2d0472a5 */ /* 0x000fe4000f8e00ff */
[----:B------:R-:W-:-:S02]  /*23d0*/  UISETP.NE.AND UP0, UPT, UR14, 0x1, UPT ;  /* 0x000000010e00788c */ /* 0x000fc4000bf05270 */
[----:B------:R-:W-:Y:S01]  /*23e0*/  UIMAD.WIDE.U32 UR18, UR37, UR15, URZ ;  /* 0x0000000f251272a5 */ /* 0x000fe2000f8e00ff */
[----:B------:R-:W-:Y:S02]  /*23f0*/  UMOV UR6, UR7 ;  /* 0x0000000700067c82 */ /* 0x000fe40008000000 */
[----:B------:R-:W-:Y:S01]  /*2400*/  UMOV UR4, UR5 ;  /* 0x0000000500047c82 */ /* 0x000fe20008000000 */
[----:B---3--:R-:W-:Y:S02]  /*2410*/  USHF.R.U32.HI UR6, URZ, UR22, UR6 ;  /* 0x00000016ff067299 */ /* 0x008fe40008011606 */
[----:B----4-:R-:W-:Y:S02]  /*2420*/  UISETP.NE.AND UP2, UPT, UR20, 0x1, UPT ;  /* 0x000000011400788c */ /* 0x010fe4000bf45270 */
[----:B------:R-:W-:Y:S02]  /*2430*/  USHF.R.U32.HI UR4, URZ, UR13, UR4 ;  /* 0x0000000dff047299 */ /* 0x000fe40008011604 */
[----:B------:R-:W-:-:S02]  /*2440*/  USEL UR5, UR44, UR6, !UP0 ;  /* 0x000000062c057287 */ /* 0x000fc4000c000000 */
[----:B------:R-:W-:Y:S02]  /*2450*/  USEL UR6, UR45, UR4, !UP2 ;  /* 0x000000042d067287 */ /* 0x000fe4000d000000 */
[----:B-1----:R-:W-:Y:S01]  /*2460*/  UIMAD.WIDE.U32 UR10, UR5, UR8, URZ ;  /* 0x00000008050a72a5 */ /* 0x002fe2000f8e00ff */
[----:B------:R-:W-:Y:S01]  /*2470*/  UMOV UR4, UR19 ;  /* 0x0000001300047c82 */ /* 0x000fe20008000000 */
[----:B------:R-:W-:Y:S02]  /*2480*/  UIMAD.WIDE.U32 UR16, UR43, UR12, URZ ;  /* 0x0000000c2b1072a5 */ /* 0x000fe4000f8e00ff */
[----:B------:R-:W-:-:S03]  /*2490*/  UIMAD.WIDE.U32 UR18, UR6, UR8, URZ ;  /* 0x00000008061272a5 */ /* 0x000fc6000f8e00ff */
[----:B------:R-:W-:Y:S01]  /*24a0*/  UMOV UR10, UR11 ;  /* 0x0000000b000a7c82 */ /* 0x000fe20008000000 */
[----:B------:R-:W-:Y:S02]  /*24b0*/  USHF.R.U32.HI UR4, URZ, UR22, UR4 ;  /* 0x00000016ff047299 */ /* 0x000fe40008011604 */
[----:B------:R-:W-:Y:S01]  /*24c0*/  @UP3 USHF.R.U32.HI UR5, URZ, UR9, UR10 ;  /* 0x00000009ff053299 */ /* 0x000fe2000801160a */
[----:B------:R-:W-:Y:S01]  /*24d0*/  UMOV UR16, UR17 ;  /* 0x0000001100107c82 */ /* 0x000fe20008000000 */
[----:B------:R-:W-:Y:S01]  /*24e0*/  UMOV UR18, UR19 ;  /* 0x0000001300127c82 */ /* 0x000fe20008000000 */
[----:B------:R-:W-:Y:S02]  /*24f0*/  USHF.R.U32.HI UR13, URZ, UR13, UR16 ;  /* 0x0000000dff0d7299 */ /* 0x000fe40008011610 */
[----:B------:R-:W-:Y:S02]  /*2500*/  USEL UR4, UR37, UR4, !UP0 ;  /* 0x0000000425047287 */ /* 0x000fe4000c000000 */
[----:B------:R-:W-:-:S02]  /*2510*/  @UP3 USHF.R.U32.HI UR6, URZ, UR9, UR18 ;  /* 0x00000009ff063299 */ /* 0x000fc40008011612 */
[----:B------:R-:W-:Y:S02]  /*2520*/  UIMAD UR7, UR42, UR5, URZ ;  /* 0x000000052a0772a4 */ /* 0x000fe4000f8e02ff */
[----:B------:R-:W-:Y:S02]  /*2530*/  USEL UR5, UR43, UR13, !UP2 ;  /* 0x0000000d2b057287 */ /* 0x000fe4000d000000 */
[----:B------:R-:W-:Y:S02]  /*2540*/  UIMAD UR10, UR42, UR6, URZ ;  /* 0x000000062a0a72a4 */ /* 0x000fe4000f8e02ff */
[----:B------:R-:W-:Y:S02]  /*2550*/  UISETP.GE.AND UP0, UPT, UR4, UR7, UPT ;  /* 0x000000070400728c */ /* 0x000fe4000bf06270 */
[----:B------:R-:W-:Y:S02]  /*2560*/  UIMAD.WIDE.U32 UR12, UR4, UR8, URZ ;  /* 0x00000008040c72a5 */ /* 0x000fe4000f8e00ff */
[----:B------:R-:W-:-:S02]  /*2570*/  UISETP.GE.OR UP0, UPT, UR5, UR10, UP0 ;  /* 0x0000000a0500728c */ /* 0x000fc40008706670 */
        /* <DEDUP_REMOVED lines=19> */
.L_x_40:
[----:B------:R-:W2:Y:S02]  /*26b0*/  LDCU UR4, c[0x0][0xb30] ;  /* 0x00016600ff0477ac */ /* 0x000ea40008000800 */
[----:B--2---:R-:W-:-:S09]  /*26c0*/  UISETP.NE.AND UP0, UPT, UR4, 0x1, UPT ;  /* 0x000000010400788c */ /* 0x004fd2000bf05270 */
[----:B------:R-:W-:Y:S05]  /*26d0*/  BRA.U UP0, `(.L_x_41) ;  /* 0x0000000100447547 */ /* 0x000fea000b800000 */
[----:B------:R-:W2:Y:S01]  /*26e0*/  LDCU.128 UR8, c[0x0][0xb10] ;  /* 0x00016200ff0877ac */ /* 0x000ea20008000c00 */
[----:B------:R-:W3:Y:S01]  /*26f0*/  LDCU UR12, c[0x0][0xb0c] ;  /* 0x00016180ff0c77ac */ /* 0x000ee20008000800 */
[----:B------:R-:W4:Y:S01]  /*2700*/  LDCU UR13, c[0x0][0xb20] ;  /* 0x00016400ff0d77ac */ /* 0x000f220008000800 */
[----:B--2---:R-:W-:Y:S02]  /*2710*/  UIMAD.WIDE.U32 UR6, UR43, UR8, URZ ;  /* 0x000000082b0672a5 */ /* 0x004fe4000f8e00ff */
[----:B------:R-:W-:Y:S02]  /*2720*/  UIMAD.WIDE.U32 UR4, UR37, UR11, URZ ;  /* 0x0000000b250472a5 */ /* 0x000fe4000f8e00ff */
[----:B---3--:R-:W-:Y:S02]  /*2730*/  UISETP.NE.AND UP2, UPT, UR12, 0x1, UPT ;  /* 0x000000010c00788c */ /* 0x008fe4000bf45270 */
[----:B------:R-:W-:Y:S01]  /*2740*/  UISETP.NE.AND UP0, UPT, UR10, 0x1, UPT ;  /* 0x000000010a00788c */ /* 0x000fe2000bf05270 */
[----:B------:R-:W-:-:S02]  /*2750*/  UMOV UR6, UR7 ;  /* 0x0000000700067c82 */ /* 0x000fc40008000000 */
[----:B------:R-:W-:Y:S01]  /*2760*/  UMOV UR4, UR5 ;  /* 0x0000000500047c82 */ /* 0x000fe20008000000 */
[----:B------:R-:W-:Y:S02]  /*2770*/  USHF.R.U32.HI UR9, URZ, UR9, UR6 ;  /* 0x00000009ff097299 */ /* 0x000fe40008011606 */
[----:B----4-:R-:W-:Y:S02]  /*2780*/  USHF.R.U32.HI UR4, URZ, UR13, UR4 ;  /* 0x0000000dff047299 */ /* 0x010fe40008011604 */
[----:B------:R-:W-:Y:S02]  /*2790*/  USEL UR5, UR43, UR9, !UP2 ;  /* 0x000000092b057287 */ /* 0x000fe4000d000000 */
[----:B------:R-:W-:-:S04]  /*27a0*/  USEL UR4, UR37, UR4, !UP0 ;  /* 0x0000000425047287 */ /* 0x000fc8000c000000 */
[----:B------:R-:W-:Y:S02]  /*27b0*/  UIADD3 UR6, UPT, UPT, UR5, -UR4, URZ ;  /* 0x8000000405067290 */ /* 0x000fe4000fffe0ff */
[----:B------:R-:W-:Y:S02]  /*27c0*/  UIADD3 UR4, UPT, UPT, -UR5, UR4, URZ ;  /* 0x0000000405047290 */ /* 0x000fe4000fffe1ff */
[----:B------:R-:W-:Y:S02]  /*27d0*/  UIMAD UR37, UR6, UR10, UR37 ;  /* 0x0000000a062572a4 */ /* 0x000fe4000f8e0225 */
[----:B------:R-:W-:-:S12]  /*27e0*/  UIMAD UR43, UR4, UR12, UR43 ;  /* 0x0000000c042b72a4 */ /* 0x000fd8000f8e022b */
.L_x_41:
[----:B------:R-:W-:Y:S01]  /*27f0*/  VIADD R11, R11, 0x1 ;  /* 0x000000010b0b7836 */ /* 0x000fe20000000000 */
[----:B------:R-:W-:Y:S02]  /*2800*/  R2UR UR5, R48 ;  /* 0x00000000300572ca */ /* 0x000fe400000e0000 */
[----:B------:R-:W-:Y:S02]  /*2810*/  R2UR UR4, R47 ;  /* 0x000000002f0472ca */ /* 0x000fe400000e0000 */
[C---:B------:R-:W-:Y:S02]  /*2820*/  ISETP.NE.AND P0, PT, R11.reuse, 0x2, PT ;  /* 0x000000020b00780c */ /* 0x040fe40003f05270 */
[----:B------:R-:W-:Y:S02]  /*2830*/  PLOP3.LUT P1, PT, PT, PT, PT, 0x80, 0x8 ;  /* 0x000000000008781c */ /* 0x000fe40003f2f070 */
[----:B-1----:R-:W-:Y:S02]  /*2840*/  SEL R0, RZ, 0x1, P0 ;  /* 0x00000001ff007807 */ /* 0x002fe40000000000 */
[----:B------:R-:W-:-:S02]  /*2850*/  SEL R11, R11, RZ, P0 ;  /* 0x000000ff0b0b7207 */ /* 0x000fc40000000000 */
[----:B------:R-:W-:Y:S01]  /*2860*/  LOP3.LUT R10, R10, R0, RZ, 0x3c, !PT ;  /* 0x000000000a0a7212 */ /* 0x000fe200078e3cff */
[----:B------:R-:W-:Y:S02]  /*2870*/  UIADD3 UR25, UPT, UPT, UR43, UR5, URZ ;  /* 0x000000052b197290 */ /* 0x000fe4000fffe0ff */
[----:B------:R-:W-:Y:S01]  /*2880*/  UIADD3 UR26, UPT, UPT, UR37, UR4, URZ ;  /* 0x00000004251a7290 */ /* 0x000fe2000fffe0ff */
[----:B------:R-:W-:Y:S11]  /*2890*/  BRA.U UP1, `(.L_x_42) ;  /* 0xffffffed01d47547 */ /* 0x000ff6000b83ffff */
[----:B------:R-:W-:Y:S01]  /*28a0*/  UIADD3 UR21, UPT, UPT, UR21, 0x18, URZ ;  /* 0x0000001815157890 */ /* 0x000fe2000fffe0ff */
[----:B------:R-:W-:-:S03]  /*28b0*/  SHF.L.U32 R2, R12, 0x1f, RZ ;  /* 0x0000001f0c027819 */ /* 0x000fc600000006ff */
[----:B------:R-:W-:-:S09]  /*28c0*/  ULEA UR4, UR23, UR21, 0x3 ;  /* 0x0000001517047291 */ /* 0x000fd2000f8e18ff */
[----:B------:R-:W1:Y:S02]  /*28d0*/  SYNCS.PHASECHK.TRANS64.TRYWAIT P0, [UR4], R2 ;  /* 0x00000002ff0075a7 */ /* 0x000e640008001104 */
[----:B-1----:R-:W-:Y:S05]  /*28e0*/  @!P0 BRA `(.L_x_43) ;  /* 0x00000050000c8947 */ /* 0x002fea0003800000 */
.L_x_126:
[----:B------:R-:W-:-:S04]  /*28f0*/  UIADD3 UR4, UPT, UPT, UR23, 0x1, URZ ;  /* 0x0000000117047890 */ /* 0x000fc8000fffe0ff */
[----:B------:R-:W-:-:S04]  /*2900*/  UISETP.NE.AND UP0, UPT, UR4, 0x3, UPT ;  /* 0x000000030400788c */ /* 0x000fc8000bf05270 */
[----:B------:R-:W-:Y:S02]  /*2910*/  USEL UR6, URZ, 0x1, UP0 ;  /* 0x00000001ff067887 */ /* 0x000fe40008000000 */
[----:B------:R-:W-:-:S04]  /*2920*/  USEL UR4, UR4, URZ, UP0 ;  /* 0x000000ff04047287 */ /* 0x000fc80008000000 */
[----:B------:R-:W-:Y:S01]  /*2930*/  ULEA UR5, UR4, UR21, 0x3 ;  /* 0x0000001504057291 */ /* 0x000fe2000f8e18ff */
[----:B------:R-:W-:-:S04]  /*2940*/  LOP3.LUT R12, R12, UR6, RZ, 0x3c, !PT ;  /* 0x000000060c0c7c12 */ /* 0x000fc8000f8e3cff */
[----:B-1----:R-:W-:-:S04]  /*2950*/  SHF.L.U32 R2, R12, 0x1f, RZ ;  /* 0x0000001f0c027819 */ /* 0x002fc800000006ff */
[----:B------:R-:W1:Y:S02]  /*2960*/  SYNCS.PHASECHK.TRANS64.TRYWAIT P0, [UR5], R2 ;  /* 0x00000002ff0075a7 */ /* 0x000e640008001105 */
[----:B-1----:R-:W-:Y:S05]  /*2970*/  @!P0 BRA `(.L_x_44) ;  /* 0x0000005000008947 */ /* 0x002fea0003800000 */
.L_x_128:
[----:B------:R-:W-:-:S04]  /*2980*/  UIADD3 UR4, UPT, UPT, UR4, 0x1, URZ ;  /* 0x0000000104047890 */ /* 0x000fc8000fffe0ff */
[----:B------:R-:W-:-:S04]  /*2990*/  UISETP.NE.AND UP0, UPT, UR4, 0x3, UPT ;  /* 0x000000030400788c */ /* 0x000fc8000bf05270 */
[----:B------:R-:W-:Y:S02]  /*29a0*/  USEL UR5, URZ, 0x1, UP0 ;  /* 0x00000001ff057887 */ /* 0x000fe40008000000 */
[----:B------:R-:W-:-:S04]  /*29b0*/  USEL UR4, UR4, URZ, UP0 ;  /* 0x000000ff04047287 */ /* 0x000fc80008000000 */
[----:B------:R-:W-:Y:S01]  /*29c0*/  ULEA UR4, UR4, UR21, 0x3 ;  /* 0x0000001504047291 */ /* 0x000fe2000f8e18ff */
[----:B-1----:R-:W-:-:S04]  /*29d0*/  LOP3.LUT R2, R12, UR5, RZ, 0x3c, !PT ;  /* 0x000000050c027c12 */ /* 0x002fc8000f8e3cff */
[----:B------:R-:W-:Y:S01]  /*29e0*/  SHF.L.U32 R2, R2, 0x1f, RZ ;  /* 0x0000001f02027819 */ /* 0x000fe200000006ff */
[----:B------:R-:W-:-:S07]  /*29f0*/  IMAD.U32 R0, RZ, RZ, UR4 ;  /* 0x00000004ff007e24 */ /* 0x000fce000f8e00ff */
.L_x_45:
[----:B-1----:R1:W2:Y:S02]  /*2a00*/  SYNCS.PHASECHK.TRANS64.TRYWAIT P0, [R0+URZ], R2 ;  /* 0x00000002000075a7 */ /* 0x0022a400080011ff */
[----:B--2---:R-:W-:Y:S05]  /*2a10*/  @!P0 NANOSLEEP.SYNCS 0x989680 ;  /* 0x009896800000895d */ /* 0x004fea0003900000 */
[----:B------:R-:W2:Y:S02]  /*2a20*/  @!P0 SYNCS.PHASECHK.TRANS64 P0, [R0+URZ], R2 ;  /* 0x00000002000085a7 */ /* 0x000ea400080010ff */
[----:B--2---:R-:W-:Y:S05]  /*2a30*/  @P0 EXIT ;  /* 0x000000000000094d */ /* 0x004fea0003800000 */
[----:B------:R-:W-:Y:S05]  /*2a40*/  BRA `(.L_x_45) ;  /* 0xfffffffc00ec7947 */ /* 0x000fea000383ffff */
.L_x_22:
[----:B------:R-:W-:-:S04]  /*2a50*/  UISETP.NE.AND UP0, UPT, UR54, URZ, UPT ;  /* 0x000000ff3600728c */ /* 0x000fc8000bf05270 */
[----:B------:R-:W-:-:S09]  /*2a60*/  UISETP.NE.OR UP0, UPT, UR22, 0x1, UP0 ;  /* 0x000000011600788c */ /* 0x000fd20008705670 */
[----:B------:R-:W-:Y:S05]  /*2a70*/  BRA.U UP0, `(.L_x_46) ;  /* 0x0000000500487547 */ /* 0x000fea000b800000 */
[----:B------:R-:W-:Y:S01]  /*2a80*/  ISETP.GE.U32.AND P2, PT, R0, 0x2, PT ;  /* 0x000000020000780c */ /* 0x000fe20003f46070 */
[----:B------:R-:W-:Y:S01]  /*2a90*/  IMAD.MOV.U32 R12, RZ, RZ, 0x1 ;  /* 0x00000001ff0c7424 */ /* 0x000fe200078e00ff */
[----:B------:R-:W-:Y:S02]  /*2aa0*/  CS2R R10, SRZ ;  /* 0x00000000000a7805 */ /* 0x000fe4000001ff00 */
[----:B------:R-:W-:Y:S01]  /*2ab0*/  CS2R R8, SRZ ;  /* 0x0000000000087805 */ /* 0x000fe2000001ff00 */
[----:B------:R-:W-:Y:S01]  /*2ac0*/  UMOV UR6, 0x400 ;  /* 0x0000040000067882 */ /* 0x000fe20000000000 */
[----:B------:R-:W-:Y:S01]  /*2ad0*/  UMOV UR5, URZ ;  /* 0x000000ff00057c82 */ /* 0x000fe20008000000 */
[----:B------:R-:W-:-:S12]  /*2ae0*/  ULEA UR6, UR54, UR6, 0x18 ;  /* 0x0000000636067291 */ /* 0x000fd8000f8ec0ff */
.L_x_50:
[----:B------:R-:W-:Y:S02]  /*2af0*/  LEA R2, R8, UR6, 0x3 ;  /* 0x0000000608027c11 */ /* 0x000fe4000f8e18ff */
[----:B------:R-:W-:-:S03]  /*2b00*/  SHF.L.U32 R4, R9, 0x1f, RZ ;  /* 0x0000001f09047819 */ /* 0x000fc600000006ff */
[----:B------:R-:W-:Y:S01]  /*2b10*/  VIADD R5, R2, 0xe0 ;  /* 0x000000e002057836 */ /* 0x000fe20000000000 */
[----:B------:R-:W1:Y:S02]  /*2b20*/  SYNCS.PHASECHK.TRANS64.TRYWAIT P0, [R2+URZ+0xd0], R4 ;  /* 0x0000d004020075a7 */ /* 0x000e6400080011ff */
[----:B-1----:R-:W-:Y:S05]  /*2b30*/  @!P0 BRA `(.L_x_47) ;  /* 0x0000004c00a88947 */ /* 0x002fea0003800000 */
.L_x_129:
[----:B------:R-:W-:Y:S01]  /*2b40*/  ULEA UR4, UR5, UR6, 0x3 ;  /* 0x0000000605047291 */ /* 0x000fe2000f8e18ff */
[----:B-1----:R-:W-:Y:S01]  /*2b50*/  PRMT R2, RZ, 0x654, R5 ;  /* 0x00000654ff027816 */ /* 0x002fe20000000005 */
[----:B------:R-:W-:Y:S01]  /*2b60*/  @!P2 IMAD.MOV.U32 R4, RZ, RZ, 0x10 ;  /* 0x00000010ff04a424 */ /* 0x000fe200078e00ff */
[----:B------:R-:W-:Y:S01]  /*2b70*/  SHF.L.U32 R5, R12, 0x1f, RZ ;  /* 0x0000001f0c057819 */ /* 0x000fe200000006ff */
[----:B------:R-:W-:Y:S01]  /*2b80*/  UIADD3 UR7, UPT, UPT, UR4, 0x70, URZ ;  /* 0x0000007004077890 */ /* 0x000fe2000fffe0ff */
[----:B------:R1:W-:Y:S05]  /*2b90*/  SYNCS.ARRIVE.TRANS64.RED.A1T0 RZ, [R2+URZ], RZ ;  /* 0x000000ff02ff79a7 */ /* 0x0003ea00081004ff */
[----:B------:R-:W-:Y:S01]  /*2ba0*/  IMAD.U32 R6, RZ, RZ, UR7 ;  /* 0x00000007ff067e24 */ /* 0x000fe2000f8e00ff */
[----:B------:R-:W2:Y:S04]  /*2bb0*/  SYNCS.PHASECHK.TRANS64.TRYWAIT P0, [UR4+0x80], R5 ;  /* 0x00008005ff0075a7 */ /* 0x000ea80008001104 */
[----:B------:R-:W-:Y:S01]  /*2bc0*/  PRMT R6, R0, 0x654, R6 ;  /* 0x0000065400067816 */ /* 0x000fe20000000006 */
[----:B-12---:R-:W-:Y:S06]  /*2bd0*/  @!P0 BRA `(.L_x_48) ;  /* 0x0000004c00948947 */ /* 0x006fec0003800000 */
.L_x_131:
[----:B------:R-:W-:Y:S01]  /*2be0*/  ULEA UR8, UR5, UR6, 0x4 ;  /* 0x0000000605087291 */ /* 0x000fe2000f8e20ff */
[----:B------:R-:W-:Y:S01]  /*2bf0*/  SEL R3, R6, R3, !P2 ;  /* 0x0000000306037207 */ /* 0x000fe20005000000 */
[----:B------:R-:W-:Y:S01]  /*2c00*/  UIADD3 UR9, UPT, UPT, UR4, 0x70, URZ ;  /* 0x0000007004097890 */ /* 0x000fe2000fffe0ff */
[----:B-1----:R-:W-:Y:S01]  /*2c10*/  LEA R2, R11, UR6, 0x3 ;  /* 0x000000060b027c11 */ /* 0x002fe2000f8e18ff */
[----:B------:R-:W-:Y:S01]  /*2c20*/  UIADD3 UR8, UPT, UPT, UR8, 0x100, URZ ;  /* 0x0000010008087890 */ /* 0x000fe2000fffe0ff */
[----:B------:R1:W-:Y:S01]  /*2c30*/  @!P2 SYNCS.ARRIVE.TRANS64.RED RZ, [R3+URZ], R4 ;  /* 0x0000000403ffa9a7 */ /* 0x0003e200080004ff */
[----:B------:R-:W-:Y:S01]  /*2c40*/  UIADD3 UR4, UPT, UPT, UR5, 0x1, URZ ;  /* 0x0000000105047890 */ /* 0x000fe2000fffe0ff */
[----:B------:R-:W-:-:S03]  /*2c50*/  VIADD R8, R8, 0x1 ;  /* 0x0000000108087836 */ /* 0x000fc60000000000 */
[----:B------:R-:W-:Y:S02]  /*2c60*/  UISETP.NE.AND UP0, UPT, UR4, 0x2, UPT ;  /* 0x000000020400788c */ /* 0x000fe4000bf05270 */
[----:B------:R-:W-:Y:S01]  /*2c70*/  ISETP.NE.AND P0, PT, R8, 0x2, PT ;  /* 0x000000020800780c */ /* 0x000fe20003f05270 */
[----:B------:R-:W-:Y:S06]  /*2c80*/  UGETNEXTWORKID.BROADCAST [UR8], [UR9] ;  /* 0x00000000080073ca */ /* 0x000fec0008000100 */
[----:B------:R-:W-:Y:S02]  /*2c90*/  USEL UR7, URZ, 0x1, UP0 ;  /* 0x00000001ff077887 */ /* 0x000fe40008000000 */
[----:B------:R-:W-:-:S04]  /*2ca0*/  USEL UR5, UR4, URZ, UP0 ;  /* 0x000000ff04057287 */ /* 0x000fc80008000000 */
[----:B------:R-:W-:Y:S02]  /*2cb0*/  LOP3.LUT R12, R12, UR7, RZ, 0x3c, !PT ;  /* 0x000000070c0c7c12 */ /* 0x000fe4000f8e3cff */
[----:B-1----:R-:W-:-:S04]  /*2cc0*/  SHF.L.U32 R4, R10, 0x1f, RZ ;  /* 0x0000001f0a047819 */ /* 0x002fc800000006ff */
[----:B------:R-:W1:Y:S02]  /*2cd0*/  SYNCS.PHASECHK.TRANS64.TRYWAIT P1, [R2+URZ+0x70], R4 ;  /* 0x00007004020075a7 */ /* 0x000e6400080211ff */
[----:B-1----:R-:W-:Y:S05]  /*2ce0*/  @!P1 BRA `(.L_x_49) ;  /* 0x0000004c00689947 */ /* 0x002fea0003800000 */
.L_x_132:
[C---:B-1----:R-:W-:Y:S01]  /*2cf0*/  LEA R4, R11.reuse, UR6, 0x4 ;  /* 0x000000060b047c11 */ /* 0x042fe2000f8e20ff */
[----:B------:R-:W-:Y:S01]  /*2d00*/  VIADD R2, R2, 0x80 ;  /* 0x0000008002027836 */ /* 0x000fe20000000000 */
[----:B------:R-:W-:Y:S01]  /*2d10*/  SEL R8, R8, RZ, P0 ;  /* 0x000000ff08087207 */ /* 0x000fe20000000000 */
[----:B------:R-:W-:-:S03]  /*2d20*/  VIADD R11, R11, 0x1 ;  /* 0x000000010b0b7836 */ /* 0x000fc60000000000 */
[----:B------:R-:W1:Y:S01]  /*2d30*/  LDS.128 R4, [R4+0x100] ;  /* 0x0001000004047984 */ /* 0x000e620000000c00 */
[----:B------:R-:W-:Y:S02]  /*2d40*/  PRMT R2, RZ, 0x654, R2 ;  /* 0x00000654ff027816 */ /* 0x000fe40000000002 */
[C---:B------:R-:W-:Y:S01]  /*2d50*/  ISETP.NE.AND P1, PT, R11.reuse, 0x2, PT ;  /* 0x000000020b00780c */ /* 0x040fe20003f25270 */
[----:B------:R-:W-:Y:S01]  /*2d60*/  @!PT LDS RZ, [RZ] ;  /* 0x00000000fffff984 */ /* 0x000fe20000000800 */
[----:B------:R-:W-:Y:S01]  /*2d70*/  @!PT LDS RZ, [RZ] ;  /* 0x00000000fffff984 */ /* 0x000fe20000000800 */
[----:B------:R-:W-:Y:S01]  /*2d80*/  @!PT LDS RZ, [RZ] ;  /* 0x00000000fffff984 */ /* 0x000fe20000000800 */
[----:B------:R-:W-:Y:S01]  /*2d90*/  @!PT LDS RZ, [RZ] ;  /* 0x00000000fffff984 */ /* 0x000fe20000000800 */
[----:B------:R2:W-:Y:S06]  /*2da0*/  MEMBAR.ALL.CTA ;  /* 0x0000000000007992 */ /* 0x0005ec0000008000 */
[----:B--2---:R-:W2:Y:S01]  /*2db0*/  FENCE.VIEW.ASYNC.S ;  /* 0x00000000000073c6 */ /* 0x004ea20000000000 */
[----:B------:R-:W-:Y:S01]  /*2dc0*/  SEL R11, R11, RZ, P1 ;  /* 0x000000ff0b0b7207 */ /* 0x000fe20000800000 */
[----:B--2---:R2:W-:Y:S01]  /*2dd0*/  SYNCS.ARRIVE.TRANS64.RED.A1T0 RZ, [R2+URZ], RZ ;  /* 0x000000ff02ff79a7 */ /* 0x0045e200081004ff */
[----:B-1----:R-:W-:-:S02]  /*2de0*/  LOP3.LUT P3, RZ, R6, 0x1, RZ, 0xc0, !PT ;  /* 0x0000000106ff7812 */ /* 0x002fc4000786c0ff */
[----:B------:R-:W-:-:S04]  /*2df0*/  SEL R4, RZ, 0x1, P1 ;  /* 0x00000001ff047807 */ /* 0x000fc80000800000 */
[----:B------:R-:W-:Y:S02]  /*2e00*/  LOP3.LUT R10, R10, R4, RZ, 0x3c, !PT ;  /* 0x000000040a0a7212 */ /* 0x000fe400078e3cff */
[----:B--2---:R-:W-:-:S04]  /*2e10*/  SEL R2, RZ, 0x1, P0 ;  /* 0x00000001ff027807 */ /* 0x004fc80000000000 */
[----:B------:R-:W-:Y:S01]  /*2e20*/  LOP3.LUT R9, R9, R2, RZ, 0x3c, !PT ;  /* 0x0000000209097212 */ /* 0x000fe200078e3cff */
[----:B------:R-:W-:Y:S06]  /*2e30*/  @P3 BRA `(.L_x_50) ;  /* 0xfffffffc002c3947 */ /* 0x000fec000383ffff */
[----:B------:R-:W-:Y:S01]  /*2e40*/  ULEA UR4, UR5, UR6, 0x3 ;  /* 0x0000000605047291 */ /* 0x000fe2000f8e18ff */
[----:B------:R-:W-:-:S08]  /*2e50*/  SHF.L.U32 R2, R12, 0x1f, RZ ;  /* 0x0000001f0c027819 */ /* 0x000fd000000006ff */
[----:B------:R-:W1:Y:S02]  /*2e60*/  SYNCS.PHASECHK.TRANS64 P0, [UR4+0x80], R2 ;  /* 0x00008002ff0075a7 */ /* 0x000e640008001004 */
[----:B-1----:R-:W-:Y:S05]  /*2e70*/  @P0 BRA `(.L_x_51) ;  /* 0x0000000000080947 */ /* 0x002fea0003800000 */
[----:B------:R-:W1:Y:S02]  /*2e80*/  SYNCS.PHASECHK.TRANS64.TRYWAIT P0, [UR4+0x80], R2 ;  /* 0x00008002ff0075a7 */ /* 0x000e640008001104 */
[----:B-1----:R-:W-:Y:S05]  /*2e90*/  @!P0 BRA `(.L_x_52) ;  /* 0x0000004c00108947 */ /* 0x002fea0003800000 */
.L_x_51:
[----:B------:R-:W-:-:S04]  /*2ea0*/  UIADD3 UR7, UPT, UPT, UR5, 0x1, URZ ;  /* 0x0000000105077890 */ /* 0x000fc8000fffe0ff */
[----:B------:R-:W-:-:S04]  /*2eb0*/  UISETP.NE.AND UP0, UPT, UR7, 0x2, UPT ;  /* 0x000000020700788c */ /* 0x000fc8000bf05270 */
[----:B------:R-:W-:Y:S02]  /*2ec0*/  USEL UR8, URZ, 0x1, UP0 ;  /* 0x00000001ff087887 */ /* 0x000fe40008000000 */
[----:B------:R-:W-:-:S04]  /*2ed0*/  USEL UR7, UR7, URZ, UP0 ;  /* 0x000000ff07077287 */ /* 0x000fc80008000000 */
[----:B------:R-:W-:Y:S01]  /*2ee0*/  ULEA UR7, UR7, UR6, 0x3 ;  /* 0x0000000607077291 */ /* 0x000fe2000f8e18ff */
[----:B-1----:R-:W-:-:S04]  /*2ef0*/  LOP3.LUT R2, R12, UR8, RZ, 0x3c, !PT ;  /* 0x000000080c027c12 */ /* 0x002fc8000f8e3cff */
[----:B------:R-:W-:-:S04]  /*2f00*/  SHF.L.U32 R0, R2, 0x1f, RZ ;  /* 0x0000001f02007819 */ /* 0x000fc800000006ff */
[----:B------:R-:W1:Y:S02]  /*2f10*/  SYNCS.PHASECHK.TRANS64 P0, [UR7+0x80], R0 ;  /* 0x00008000ff0075a7 */ /* 0x000e640008001007 */
[----:B-1----:R-:W-:Y:S05]  /*2f20*/  @P0 EXIT ;  /* 0x000000000000094d */ /* 0x002fea0003800000 */
[----:B------:R-:W-:Y:S02]  /*2f30*/  SHF.L.U32 R2, R2, 0x1f, RZ ;  /* 0x0000001f02027819 */ /* 0x000fe400000006ff */
[----:B------:R-:W-:-:S07]  /*2f40*/  MOV R0, UR7 ;  /* 0x0000000700007c02 */ /* 0x000fce0008000f00 */
.L_x_53:
[----:B-1----:R1:W2:Y:S02]  /*2f50*/  SYNCS.PHASECHK.TRANS64.TRYWAIT P0, [R0+URZ+0x80], R2 ;  /* 0x00008002000075a7 */ /* 0x0022a400080011ff */
[----:B--2---:R-:W-:Y:S05]  /*2f60*/  @!P0 NANOSLEEP.SYNCS 0x989680 ;  /* 0x009896800000895d */ /* 0x004fea0003900000 */
[----:B------:R-:W2:Y:S02]  /*2f70*/  @!P0 SYNCS.PHASECHK.TRANS64 P0, [R0+URZ+0x80], R2 ;  /* 0x00008002000085a7 */ /* 0x000ea400080010ff */
[----:B--2---:R-:W-:Y:S05]  /*2f80*/  @P0 EXIT ;  /* 0x000000000000094d */ /* 0x004fea0003800000 */
[----:B------:R-:W-:Y:S05]  /*2f90*/  BRA `(.L_x_53) ;  /* 0xfffffffc00ec7947 */ /* 0x000fea000383ffff */
.L_x_46:
[----:B------:R-:W-:Y:S05]  /*2fa0*/  BRA.U UP4, `(.L_x_54) ;  /* 0x0000001104447547 */ /* 0x000fea000b800000 */
[----:B------:R-:W-:Y:S01]  /*2fb0*/  UMOV UR4, 0x40 ;  /* 0x0000004000047882 */ /* 0x000fe20000000000 */
[----:B------:R-:W-:Y:S01]  /*2fc0*/  NOP ;  /* 0x0000000000007918 */ /* 0x000fe20000000000 */
[----:B------:R-:W-:Y:S01]  /*2fd0*/  ULEA UR5, UR54, UR4, 0x18 ;  /* 0x0000000436057291 */ /* 0x000fe2000f8ec0ff */
[----:B------:R-:W-:Y:S02]  /*2fe0*/  UMOV UR6, 0x400 ;  /* 0x0000040000067882 */ /* 0x000fe40000000000 */
[----:B------:R-:W-:-:S06]  /*2ff0*/  ULEA UR6, UR54, UR6, 0x18 ;  /* 0x0000000636067291 */ /* 0x000fcc000f8ec0ff */
[----:B------:R-:W1:Y:S02]  /*3000*/  LDS.U8 R0, [UR5+0x1c] ;  /* 0x00001c05ff007984 */ /* 0x000e640008000000 */
[----:B-1----:R-:W-:-:S13]  /*3010*/  ISETP.NE.AND P0, PT, R0, RZ, PT ;  /* 0x000000ff0000720c */ /* 0x002fda0003f05270 */
[----:B------:R-:W-:Y:S05]  /*3020*/  @P0 BRA `(.L_x_55) ;  /* 0x0000000000580947 */ /* 0x000fea0003800000 */
[----:B------:R-:W-:-:S13]  /*3030*/  ELECT P0, URZ, PT ;  /* 0x0000000000ff782f */ /* 0x000fda0003800000 */
[----:B------:R-:W-:Y:S05]  /*3040*/  @!P0 BRA `(.L_x_56) ;  /* 0x0000000000608947 */ /* 0x000fea0003800000 */
[----:B------:R-:W-:Y:S01]  /*3050*/  UMOV UR4, 0x10 ;  /* 0x0000001000047882 */ /* 0x000fe20000000000 */
[----:B------:R-:W-:Y:S01]  /*3060*/  HFMA2 R0, -RZ, RZ, 0, 5.9604644775390625e-08 ;  /* 0x00000001ff007431 */ /* 0x000fe200000001ff */
[----:B------:R-:W-:-:S03]  /*3070*/  MOV R3, 0xffff ;  /* 0x0000ffff00037802 */ /* 0x000fc60000000f00 */
[----:B------:R-:W-:Y:S04]  /*3080*/  DEPBAR.LE SB1, 0x36 ;  /* 0x00009d800000791a */ /* 0x000fe80000000000 */
[----:B------:R-:W1:Y:S02]  /*3090*/  UTCATOMSWS.FIND_AND_SET.ALIGN UP0, UR4, UR4 ;  /* 0x00000004000475e3 */ /* 0x000e640008000800 */
[----:B-1----:R-:W-:Y:S01]  /*30a0*/  MOV R4, UR4 ;  /* 0x0000000400047c02 */ /* 0x002fe20008000f00 */
[----:B------:R-:W-:Y:S06]  /*30b0*/  BRA.U UP0, `(.L_x_57) ;  /* 0x0000000100187547 */ /* 0x000fec000b800000 */
.L_x_58:
[----:B------:R-:W-:Y:S05]  /*30c0*/  NANOSLEEP 0x64 ;  /* 0x000000640000795d */ /* 0x000fea0003800000 */
[----:B------:R-:W-:-:S05]  /*30d0*/  UMOV UR4, 0x10 ;  /* 0x0000001000047882 */ /* 0x000fca0000000000 */
[----:B------:R-:W-:Y:S04]  /*30e0*/  DEPBAR.LE SB1, 0x36 ;  /* 0x00009d800000791a */ /* 0x000fe80000000000 */
[----:B------:R-:W1:Y:S02]  /*30f0*/  UTCATOMSWS.FIND_AND_SET.ALIGN UP0, UR4, UR4 ;  /* 0x00000004000475e3 */ /* 0x000e640008000800 */
[----:B-1----:R-:W-:Y:S01]  /*3100*/  MOV R4, UR4 ;  /* 0x0000000400047c02 */ /* 0x002fe20008000f00 */
[----:B------:R-:W-:Y:S05]  /*3110*/  BRA.U !UP0, `(.L_x_58) ;  /* 0xfffffffd08e87547 */ /* 0x000fea000b83ffff */
.L_x_57:
[-C--:B------:R-:W-:Y:S02]  /*3120*/  SHF.L.U32 R3, R3, R4.reuse, RZ ;  /* 0x0000000403037219 */ /* 0x080fe400000006ff */
[----:B------:R-:W-:Y:S01]  /*3130*/  SHF.L.U32 R0, R0, R4, RZ ;  /* 0x0000000400007219 */ /* 0x000fe200000006ff */
[----:B------:R-:W-:Y:S02]  /*3140*/  IMAD.SHL.U32 R4, R4, 0x20, RZ ;  /* 0x0000002004047824 */ /* 0x000fe400078e00ff */
[----:B------:R1:W-:Y:S04]  /*3150*/  ATOMS.OR RZ, [UR5+0x14], R3 ;  /* 0x00001403ffff798c */ /* 0x0003e8000b000005 */
[----:B------:R1:W-:Y:S04]  /*3160*/  ATOMS.OR RZ, [UR5+0x18], R0 ;  /* 0x00001800ffff798c */ /* 0x0003e8000b000005 */
[----:B------:R1:W-:Y:S01]  /*3170*/  STS [UR6+0x120], R4 ;  /* 0x00012004ff007988 */ /* 0x0003e20008000806 */
[----:B------:R-:W-:Y:S05]  /*3180*/  BRA `(.L_x_56) ;  /* 0x0000000000107947 */ /* 0x000fea0003800000 */
.L_x_55:
[----:B------:R-:W-:Y:S02]  /*3190*/  MOV R0, 0xffffffff ;  /* 0xffffffff00007802 */ /* 0x000fe40000000f00 */
[----:B------:R-:W-:-:S03]  /*31a0*/  MOV R4, 0x31d0 ;  /* 0x000031d000047802 */ /* 0x000fc60000000f00 */
[----:B------:R1:W-:Y:S04]  /*31b0*/  STS [UR6+0x120], R0 ;  /* 0x00012000ff007988 */ /* 0x0003e80008000806 */
[----:B-1---5:R-:W-:Y:S05]  /*31c0*/  CALL.REL.NOINC `($__internal_1_$__cuda_sm10x_tcgen05_guardrail_trap_phase_invalid_during_alloc) ;  /* 0x0000004c00e87944 */ /* 0x022fea0003c00000 */
.L_x_56:
[----:B------:R-:W-:Y:S05]  /*31d0*/  WARPSYNC.ALL ;  /* 0x0000000000007948 */ /* 0x000fea0003800000 */
[----:B------:R-:W2:Y:S01]  /*31e0*/  S2UR UR4, SR_CgaCtaId ;  /* 0x00000000000479c3 */ /* 0x000ea20000008800 */
[----:B------:R-:W-:Y:S01]  /*31f0*/  UMOV UR41, 0x400 ;  /* 0x0000040000297882 */ /* 0x000fe20000000000 */
[----:B------:R-:W-:-:S06]  /*3200*/  NOP ;  /* 0x0000000000007918 */ /* 0x000fcc0000000000 */
[----:B------:R-:W-:Y:S06]  /*3210*/  BAR.ARV 0x6, 0xa0 ;  /* 0x0182800000007b1d */ /* 0x000fec0000002000 */
[----:B------:R-:W3:Y:S01]  /*3220*/  LDCU UR6, c[0x0][0x38c] ;  /* 0x00007180ff0677ac */ /* 0x000ee20008000800 */
[----:B------:R-:W-:Y:S01]  /*3230*/  LOP3.LUT R2, R2, 0xffff, RZ, 0xc0, !PT ;  /* 0x0000ffff02027812 */ /* 0x000fe200078ec0ff */
[----:B------:R-:W-:Y:S01]  /*3240*/  IMAD.MOV.U32 R11, RZ, RZ, 0x1 ;  /* 0x00000001ff0b7424 */ /* 0x000fe200078e00ff */
[----:B------:R-:W-:Y:S01]  /*3250*/  CS2R R8, SRZ ;  /* 0x0000000000087805 */ /* 0x000fe2000001ff00 */
[----:B------:R-:W4:Y:S01]  /*3260*/  LDCU UR7, c[0x0][0x38c] ;  /* 0x00007180ff0777ac */ /* 0x000f220008000800 */
[----:B------:R-:W-:Y:S01]  /*3270*/  R2UR UR42, R2 ;  /* 0x00000000022a72ca */ /* 0x000fe200000e0000 */
[----:B------:R-:W-:Y:S01]  /*3280*/  IMAD.MOV.U32 R10, RZ, RZ, RZ ;  /* 0x000000ffff0a7224 */ /* 0x000fe200078e00ff */
[----:B------:R-:W-:Y:S01]  /*3290*/  UMOV UR45, URZ ;  /* 0x000000ff002d7c82 */ /* 0x000fe20008000000 */
[----:B------:R-:W-:Y:S01]  /*32a0*/  UMOV UR39, URZ ;  /* 0x000000ff00277c82 */ /* 0x000fe20008000000 */
[----:B--2---:R-:W-:Y:S01]  /*32b0*/  ULEA UR41, UR4, UR41, 0x18 ;  /* 0x0000002904297291 */ /* 0x004fe2000f8ec0ff */
[----:B------:R-:W-:Y:S01]  /*32c0*/  UMOV UR62, 0x0 ;  /* 0x00000000003e7882 */ /* 0x000fe20000000000 */
[----:B------:R-:W-:-:S02]  /*32d0*/  UMOV UR63, 0x4100010 ;  /* 0x04100010003f7882 */ /* 0x000fc40000000000 */
[----:B------:R-:W-:Y:S02]  /*32e0*/  UIADD3 UR5, UPT, UPT, UR41, 0x3400, URZ ;  /* 0x0000340029057890 */ /* 0x000fe4000fffe0ff */
[----:B------:R-:W-:Y:S02]  /*32f0*/  UIADD3 UR4, UPT, UPT, UR41, 0xf400, URZ ;  /* 0x0000f40029047890 */ /* 0x000fe4000fffe0ff */
[----:B---3--:R-:W-:Y:S01]  /*3300*/  UIADD3 UR6, UPT, UPT, UR6, 0x7f, URZ ;  /* 0x0000007f06067890 */ /* 0x008fe2000fffe0ff */
[----:B-1----:R-:W1:Y:S01]  /*3310*/  LDS R0, [UR41+0x120] ;  /* 0x00012029ff007984 */ /* 0x002e620008000800 */
[----:B------:R-:W-:Y:S02]  /*3320*/  USHF.R.U32.HI UR5, URZ, 0x4, UR5 ;  /* 0x00000004ff057899 */ /* 0x000fe40008011605 */
[----:B------:R-:W-:Y:S02]  /*3330*/  USHF.R.S32.HI UR47, URZ, 0x1f, UR6 ;  /* 0x0000001fff2f7899 */ /* 0x000fe40008011406 */
[----:B------:R-:W-:-:S02]  /*3340*/  USHF.R.U32.HI UR4, URZ, 0x4, UR4 ;  /* 0x00000004ff047899 */ /* 0x000fc40008011604 */
[----:B------:R-:W-:Y:S02]  /*3350*/  ULEA.HI UR47, UR47, UR6, URZ, 0x7 ;  /* 0x000000062f2f7291 */ /* 0x000fe4000f8f38ff */
[----:B------:R-:W-:Y:S02]  /*3360*/  ULOP3.LUT UR5, UR5, 0x3fff, URZ, 0xc0, !UPT ;  /* 0x00003fff05057892 */ /* 0x000fe4000f8ec0ff */
[----:B------:R-:W-:Y:S02]  /*3370*/  USHF.R.S32.HI UR47, URZ, 0x7, UR47 ;  /* 0x00000007ff2f7899 */ /* 0x000fe4000801142f */
[----:B------:R-:W-:Y:S02]  /*3380*/  ULOP3.LUT UR4, UR4, 0x3fff, URZ, 0xc0, !UPT ;  /* 0x00003fff04047892 */ /* 0x000fe4000f8ec0ff */
[----:B------:R-:W-:Y:S01]  /*3390*/  UISETP.LT.AND UP0, UPT, UR47, 0x1, UPT ;  /* 0x000000012f00788c */ /* 0x000fe2000bf01270 */
[----:B------:R-:W-:Y:S01]  /*33a0*/  UMOV UR60, 0x0 ;  /* 0x00000000003c7882 */ /* 0x000fe20000000000 */
[----:B------:R-:W-:-:S02]  /*33b0*/  UMOV UR61, 0x4100010 ;  /* 0x04100010003d7882 */ /* 0x000fc40000000000 */
[----:B------:R-:W-:Y:S01]  /*33c0*/  USEL UR64, UR47, 0x1, !UP0 ;  /* 0x000000012f407887 */ /* 0x000fe2000c000000 */
[----:B------:R-:W-:Y:S01]  /*33d0*/  UMOV UR58, 0x0 ;  /* 0x00000000003a7882 */ /* 0x000fe20000000000 */
[----:B------:R-:W-:Y:S01]  /*33e0*/  UMOV UR59, 0x4100010 ;  /* 0x04100010003b7882 */ /* 0x000fe20000000000 */
[----:B------:R-:W-:Y:S01]  /*33f0*/  UMOV UR56, 0x0 ;  /* 0x0000000000387882 */ /* 0x000fe20000000000 */
[----:B------:R-:W-:Y:S01]  /*3400*/  UMOV UR57, 0x4100010 ;  /* 0x0410001000397882 */ /* 0x000fe20000000000 */
[----:B------:R-:W-:Y:S01]  /*3410*/  UMOV UR54, 0x0 ;  /* 0x0000000000367882 */ /* 0x000fe20000000000 */
[----:B------:R-:W-:Y:S01]  /*3420*/  UMOV UR55, 0x4100010 ;  /* 0x0410001000377882 */ /* 0x000fe20000000000 */
[----:B------:R-:W-:Y:S01]  /*3430*/  UMOV UR52, 0x0 ;  /* 0x0000000000347882 */ /* 0x000fe20000000000 */
[----:B------:R-:W-:Y:S01]  /*3440*/  UMOV UR53, 0x4100010 ;  /* 0x0410001000357882 */ /* 0x000fe20000000000 */
[----:B------:R-:W-:Y:S02]  /*3450*/  ULOP3.LUT UR43, UR5, 0x10000, URZ, 0xfc, !UPT ;  /* 0x00010000052b7892 */ /* 0x000fe4000f8efcff */
[----:B------:R-:W-:-:S02]  /*3460*/  ULOP3.LUT UR44, UR4, 0x10000, URZ, 0xfc, !UPT ;  /* 0x00010000042c7892 */ /* 0x000fc4000f8efcff */
[----:B------:R-:W-:Y:S02]  /*3470*/  UIADD3 UR64, UPT, UPT, -UR64, URZ, URZ ;  /* 0x000000ff40407290 */ /* 0x000fe4000fffe1ff */
[----:B----4-:R-:W-:Y:S01]  /*3480*/  UISETP.GE.AND UP4, UPT, UR7, 0x1, UPT ;  /* 0x000000010700788c */ /* 0x010fe2000bf86270 */
[----:B------:R-:W-:Y:S01]  /*3490*/  UMOV UR50, 0x0 ;  /* 0x0000000000327882 */ /* 0x000fe20000000000 */
[----:B------:R-:W-:Y:S01]  /*34a0*/  UMOV UR51, 0x4100010 ;  /* 0x0410001000337882 */ /* 0x000fe20000000000 */
[----:B------:R-:W-:Y:S01]  /*34b0*/  UMOV UR48, 0x0 ;  /* 0x0000000000307882 */ /* 0x000fe20000000000 */
[----:B-1----:R-:W-:Y:S01]  /*34c0*/  R2UR UR65, R0 ;  /* 0x00000000004172ca */ /* 0x002fe200000e0000 */
[----:B------:R-:W-:-:S14]  /*34d0*/  UMOV UR49, 0x4100010 ;  /* 0x0410001000317882 */ /* 0x000fdc0000000000 */
.L_x_65:
[----:B------:R-:W-:Y:S02]  /*34e0*/  LEA R0, R10, UR41, 0x3 ;  /* 0x000000290a007c11 */ /* 0x000fe4000f8e18ff */
[----:B------:R-:W-:Y:S02]  /*34f0*/  SHF.L.U32 R2, R9, 0x1f, RZ ;  /* 0x0000001f09027819 */ /* 0x000fe400000006ff */
[----:B------:R-:W-:Y:S01]  /*3500*/  PLOP3.LUT P0, PT, PT, PT, UP4, 0x80, 0x8 ;  /* 0x000000000008781c */ /* 0x000fe20003f0f048 */
[----:B------:R-:W-:Y:S01]  /*3510*/  VIADD R3, R0, 0x80 ;  /* 0x0000008000037836 */ /* 0x000fe20000000000 */
[----:B-1----:R-:W1:Y:S02]  /*3520*/  SYNCS.PHASECHK.TRANS64.TRYWAIT P1, [R0+URZ+0x70], R2 ;  /* 0x00007002000075a7 */ /* 0x002e6400080211ff */
[----:B-1-3--:R-:W-:Y:S09]  /*3530*/  @!P1 BRA `(.L_x_59) ;  /* 0x0000004400809947 */ /* 0x00aff20003800000 */
.L_x_134:
[----:B------:R-:W-:Y:S01]  /*3540*/  LEA R4, R10, UR41, 0x4 ;  /* 0x000000290a047c11 */ /* 0x000fe2000f8e20ff */
[----:B------:R-:W-:Y:S01]  /*3550*/  @UP4 ULEA UR4, UR39, UR41, 0x3 ;  /* 0x0000002927044291 */ /* 0x000fe2000f8e18ff */
[----:B------:R-:W-:Y:S01]  /*3560*/  PLOP3.LUT P2, PT, PT, PT, PT, 0x80, 0x8 ;  /* 0x000000000008781c */ /* 0x000fe20003f4f070 */
[----:B------:R-:W-:Y:S01]  /*3570*/  ULEA UR46, UR45, UR41, 0x3 ;  /* 0x000000292d2e7291 */ /* 0x000fe2000f8e18ff */
[----:B------:R-:W-:Y:S02]  /*3580*/  PRMT R3, RZ, 0x654, R3 ;  /* 0x00000654ff037816 */ /* 0x000fe40000000003 */
[----:B------:R-:W2:Y:S01]  /*3590*/  LDS.128 R4, [R4+0x100] ;  /* 0x0001000004047984 */ /* 0x000ea20000000c00 */
[----:B-1----:R-:W-:Y:S02]  /*35a0*/  @P0 SHF.L.U32 R2, R8, 0x1f, RZ ;  /* 0x0000001f08020819 */ /* 0x002fe400000006ff */
[----:B------:R-:W-:Y:S01]  /*35b0*/  SHF.L.U32 R0, R11, 0x1f, RZ ;  /* 0x0000001f0b007819 */ /* 0x000fe200000006ff */
[----:B------:R-:W-:Y:S01]  /*35c0*/  @!PT LDS RZ, [RZ] ;  /* 0x00000000fffff984 */ /* 0x000fe20000000800 */
[----:B------:R-:W-:Y:S01]  /*35d0*/  @!PT LDS RZ, [RZ] ;  /* 0x00000000fffff984 */ /* 0x000fe20000000800 */
[----:B------:R-:W-:Y:S01]  /*35e0*/  @!PT LDS RZ, [RZ] ;  /* 0x00000000fffff984 */ /* 0x000fe20000000800 */
[----:B------:R-:W-:Y:S01]  /*35f0*/  @!PT LDS RZ, [RZ] ;  /* 0x00000000fffff984 */ /* 0x000fe20000000800 */
[----:B------:R1:W-:Y:S06]  /*3600*/  MEMBAR.ALL.CTA ;  /* 0x0000000000007992 */ /* 0x0003ec0000008000 */
[----:B-1----:R-:W1:Y:S02]  /*3610*/  FENCE.VIEW.ASYNC.S ;  /* 0x00000000000073c6 */ /* 0x002e640000000000 */
[----:B-1----:R1:W-:Y:S01]  /*3620*/  SYNCS.ARRIVE.TRANS64.RED.A1T0 RZ, [R3+URZ], RZ ;  /* 0x000000ff03ff79a7 */ /* 0x0023e200081004ff */
[----:B------:R1:W3:Y:S01]  /*3630*/  @P0 SYNCS.PHASECHK.TRANS64.TRYWAIT P2, [UR4], R2 ;  /* 0x00000002ff0005a7 */ /* 0x0002e20008041104 */
[----:B------:R-:W-:Y:S01]  /*3640*/  ULEA.HI UR4, UR45, UR45, URZ, 0x1 ;  /* 0x0000002d2d047291 */ /* 0x000fe2000f8f08ff */
[----:B--2---:R-:W-:-:S03]  /*3650*/  LOP3.LUT P1, RZ, R6, 0x1, RZ, 0xc0, !PT ;  /* 0x0000000106ff7812 */ /* 0x004fc6000782c0ff */
[----:B------:R-:W-:Y:S02]  /*3660*/  USHF.L.U32 UR5, UR4, 0x5, URZ ;  /* 0x0000000504057899 */ /* 0x000fe400080006ff */
[----:B------:R-:W-:Y:S02]  /*3670*/  ULOP3.LUT UR36, UR4, 0xffe, URZ, 0xc0, !UPT ;  /* 0x00000ffe04247892 */ /* 0x000fe4000f8ec0ff */
[----:B------:R-:W-:Y:S02]  /*3680*/  ULOP3.LUT UR4, UR5, 0xffffffc0, URZ, 0xc0, !UPT ;  /* 0xffffffc005047892 */ /* 0x000fe4000f8ec0ff */
[----:B------:R-:W-:Y:S02]  /*3690*/  UIADD3 UR36, UPT, UPT, -UR36, UR45, URZ ;  /* 0x0000002d24247290 */ /* 0x000fe4000fffe1ff */
[----:B------:R-:W-:Y:S01]  /*36a0*/  UIADD3 UR4, UPT, UPT, UR65, UR4, URZ ;  /* 0x0000000441047290 */ /* 0x000fe2000fffe0ff */
[----:B------:R-:W2:Y:S03]  /*36b0*/  SYNCS.PHASECHK.TRANS64.TRYWAIT P0, [UR46+0xb0], R0 ;  /* 0x0000b000ff0075a7 */ /* 0x000ea6000800112e */
[----:B------:R-:W-:Y:S01]  /*36c0*/  ULEA UR36, UR36, UR4, 0x14 ;  /* 0x0000000424247291 */ /* 0x000fe2000f8ea0ff */
[----:B-123--:R-:W-:Y:S11]  /*36d0*/  @!P0 BRA `(.L_x_60) ;  /* 0x00000044002c8947 */ /* 0x00eff60003800000 */
.L_x_136:
[----:B------:R-:W-:Y:S01]  /*36e0*/  IADD3 R10, PT, PT, R10, 0x1, RZ ;  /* 0x000000010a0a7810 */ /* 0x000fe20007ffe0ff */
[----:B------:R-:W-:Y:S06]  /*36f0*/  BRA.U !UP4, `(.L_x_61) ;  /* 0x000000050c107547 */ /* 0x000fec000b800000 */
[----:B------:R-:W-:Y:S01]  /*3700*/  UPLOP3.LUT UP2, UPT, UPT, UPT, UPT, 0x40, 0x4 ;  /* 0x000000000004789c */ /* 0x000fe20003f4e870 */
[----:B------:R-:W-:Y:S01]  /*3710*/  UMOV UR38, UR64 ;  /* 0x0000004000267c82 */ /* 0x000fe20008000000 */
[----:B------:R-:W-:Y:S01]  /*3720*/  UMOV UR37, UR47 ;  /* 0x0000002f00257c82 */ /* 0x000fe20008000000 */
[----:B------:R-:W-:-:S08]  /*3730*/  UMOV UR5, UR39 ;  /* 0x0000002700057c82 */ /* 0x000fd00008000000 */
.L_x_64:
[----:B------:R-:W-:Y:S02]  /*3740*/  UIADD3 UR38, UPT, UPT, UR38, 0x1, URZ ;  /* 0x0000000126267890 */ /* 0x000fe4000fffe0ff */
[----:B------:R-:W-:Y:S02]  /*3750*/  ULEA UR7, UR5, UR41, 0x3 ;  /* 0x0000002905077291 */ /* 0x000fe4000f8e18ff */
[----:B------:R-:W-:Y:S01]  /*3760*/  UISETP.NE.AND UP3, UPT, UR38, URZ, UPT ;  /* 0x000000ff2600728c */ /* 0x000fe2000bf65270 */
[----:B--23--:R-:W-:Y:S10]  /*3770*/  @P2 BRA `(.L_x_62) ;  /* 0x00000000000c2947 */ /* 0x00cff40003800000 */
[----:B-1----:R-:W-:Y:S04]  /*3780*/  SHF.L.U32 R2, R8, 0x1f, RZ ;  /* 0x0000001f08027819 */ /* 0x002fe800000006ff */
[----:B------:R-:W1:Y:S02]  /*3790*/  SYNCS.PHASECHK.TRANS64.TRYWAIT P0, [UR7], R2 ;  /* 0x00000002ff0075a7 */ /* 0x000e640008001107 */
[----:B-1----:R-:W-:Y:S05]  /*37a0*/  @!P0 BRA `(.L_x_63) ;  /* 0x0000004400108947 */ /* 0x002fea0003800000 */
.L_x_62:
[----:B------:R-:W-:Y:S01]  /*37b0*/  UISETP.NE.AND UP0, UPT, UR37, 0x1, UPT ;  /* 0x000000012500788c */ /* 0x000fe2000bf05270 */
[----:B------:R-:W-:Y:S01]  /*37c0*/  PLOP3.LUT P2, PT, PT, PT, PT, 0x80, 0x8 ;  /* 0x000000000008781c */ /* 0x000fe20003f4f070 */
[----:B------:R-:W-:Y:S02]  /*37d0*/  UIADD3 UR4, UPT, UPT, UR5, 0x1, URZ ;  /* 0x0000000105047890 */ /* 0x000fe4000fffe0ff */
[----:B------:R-:W-:Y:S02]  /*37e0*/  UIADD3 UR40, UPT, UPT, UR7, 0x18, URZ ;  /* 0x0000001807287890 */ /* 0x000fe4000fffe0ff */
[----:B------:R-:W-:Y:S01]  /*37f0*/  UISETP.NE.AND UP1, UPT, UR4, 0x3, UPT ;  /* 0x000000030400788c */ /* 0x000fe2000bf25270 */
[----:B------:R-:W-:Y:S01]  /*3800*/  PLOP3.LUT P0, PT, PT, PT, UP0, 0x80, 0x8 ;  /* 0x000000000008781c */ /* 0x000fe20003f0f008 */
[----:B------:R-:W-:Y:S02]  /*3810*/  UIADD3 UR37, UPT, UPT, UR37, -0x1, URZ ;  /* 0xffffffff25257890 */ /* 0x000fe4000fffe0ff */
[----:B------:R-:W-:Y:S02]  /*3820*/  USEL UR6, URZ, 0x1, UP1 ;  /* 0x00000001ff067887 */ /* 0x000fe40008800000 */
[----:B------:R-:W-:Y:S01]  /*3830*/  USEL UR39, UR4, URZ, UP1 ;  /* 0x000000ff04277287 */ /* 0x000fe20008800000 */
[----:B------:R-:W-:Y:S01]  /*3840*/  UMOV UR7, 0x40004040 ;  /* 0x4000404000077882 */ /* 0x000fe20000000000 */
[----:B------:R-:W-:Y:S02]  /*3850*/  UMOV UR35, 0x40004040 ;  /* 0x4000404000237882 */ /* 0x000fe40000000000 */
[----:B------:R-:W-:Y:S01]  /*3860*/  @UP0 ULEA UR4, UR39, UR41, 0x3 ;  /* 0x0000002927040291 */ /* 0x000fe2000f8e18ff */
[----:B------:R-:W-:Y:S01]  /*3870*/  LOP3.LUT R8, R8, UR6, RZ, 0x3c, !PT ;  /* 0x0000000608087c12 */ /* 0x000fe2000f8e3cff */
[----:B------:R-:W-:Y:S01]  /*3880*/  ULEA UR6, UR5, UR44, 0xa ;  /* 0x0000002c05067291 */ /* 0x000fe2000f8e50ff */
[----:B------:R-:W-:Y:S02]  /*3890*/  UMOV UR33, 0x40004040 ;  /* 0x4000404000217882 */ /* 0x000fe40000000000 */
[----:B-1----:R-:W-:Y:S01]  /*38a0*/  @P0 SHF.L.U32 R0, R8, 0x1f, RZ ;  /* 0x0000001f08000819 */ /* 0x002fe200000006ff */
[----:B------:R-:W-:Y:S02]  /*38b0*/  UIADD3 UR34, UPT, UPT, UR6, 0x2, URZ ;  /* 0x0000000206227890 */ /* 0x000fe4000fffe0ff */
[----:B------:R-:W-:Y:S01]  /*38c0*/  UIADD3 UR30, UPT, UPT, UR6, 0x4, URZ ;  /* 0x00000004061e7890 */ /* 0x000fe2000fffe0ff */
[----:B------:R2:W3:Y:S01]  /*38d0*/  @P0 SYNCS.PHASECHK.TRANS64.TRYWAIT P2, [UR4], R0 ;  /* 0x00000000ff0005a7 */ /* 0x0004e20008041104 */
[----:B------:R-:W-:Y:S02]  /*38e0*/  ULEA UR4, UR5, UR43, 0xa ;  /* 0x0000002b05047291 */ /* 0x000fe4000f8e50ff */
[----:B------:R-:W-:Y:S02]  /*38f0*/  UIADD3 UR26, UPT, UPT, UR6, 0x6, URZ ;  /* 0x00000006061a7890 */ /* 0x000fe4000fffe0ff */
        /* <DEDUP_REMOVED lines=10> */
[----:B------:R-:W-:Y:S01]  /*39a0*/  UIADD3 UR8, UPT, UPT, UR4, 0x206, URZ ;  /* 0x0000020604087890 */ /* 0x000fe2000fffe0ff */
[----:B------:R-:W-:Y:S01]  /*39b0*/  UMOV UR5, 0x40004040 ;  /* 0x4000404000057882 */ /* 0x000fe20000000000 */
[----:B------:R-:W-:Y:S01]  /*39c0*/  UMOV UR31, 0x40004040 ;  /* 0x40004040001f7882 */ /* 0x000fe20000000000 */
[----:B------:R1:W-:Y:S01]  /*39d0*/  UTCHMMA gdesc[UR4], gdesc[UR6], tmem[UR36], tmem[UR62], idesc[UR63], UP2 ;  /* 0x00ff3e06040075ea */ /* 0x0003e20009000024 */
[----:B------:R-:W-:Y:S01]  /*39e0*/  UPLOP3.LUT UP2, UPT, UPT, UPT, UPT, 0x80, 0x8 ;  /* 0x000000000008789c */ /* 0x000fe20003f4f070 */
[----:B------:R2:W-:Y:S01]  /*39f0*/  UTCHMMA gdesc[UR32], gdesc[UR34], tmem[UR36], tmem[UR60], idesc[UR61], UPT ;  /* 0x00ff3c22200075ea */ /* 0x0005e2000b800024 */
[----:B------:R-:W-:Y:S01]  /*3a00*/  UMOV UR29, 0x40004040 ;  /* 0x40004040001d7882 */ /* 0x000fe20000000000 */
[----:B------:R-:W-:Y:S01]  /*3a10*/  UMOV UR27, 0x40004040 ;  /* 0x40004040001b7882 */ /* 0x000fe20000000000 */
        /* <DEDUP_REMOVED lines=12> */
[----:B------:R-:W-:Y:S01]  /*3ae0*/  UMOV UR9, 0x40004040 ;  /* 0x4000404000097882 */ /* 0x000fe20000000000 */
[----:B------:R2:W-:Y:S01]  /*3af0*/  UTCHMMA gdesc[UR12], gdesc[UR14], tmem[UR36], tmem[UR50], idesc[UR51], UPT ;  /* 0x00ff320e0c0075ea */ /* 0x0005e2000b800024 */
[----:B------:R2:W-:Y:S01]  /*3b00*/  UTCHMMA gdesc[UR8], gdesc[UR10], tmem[UR36], tmem[UR48], idesc[UR49], UPT ;  /* 0x00ff300a080075ea */ /* 0x0005e2000b800024 */
[----:B------:R2:W-:Y:S01]  /*3b10*/  UTCBAR.MULTICAST [UR40], URZ, UR42 ;  /* 0x000000ff280073e9 */ /* 0x0005e2000800082a */
[----:B-1----:R-:W-:Y:S01]  /*3b20*/  UMOV UR5, UR39 ;  /* 0x0000002700057c82 */ /* 0x002fe20008000000 */
[----:B------:R-:W-:Y:S05]  /*3b30*/  BRA.U UP3, `(.L_x_64) ;  /* 0xfffffffd03007547 */ /* 0x000fea000b83ffff */
.L_x_61:
[----:B------:R-:W-:Y:S01]  /*3b40*/  UIADD3 UR4, UPT, UPT, UR45, 0x1, URZ ;  /* 0x000000012d047890 */ /* 0x000fe2000fffe0ff */
[C---:B------:R-:W-:Y:S01]  /*3b50*/  ISETP.NE.AND P0, PT, R10.reuse, 0x2, PT ;  /* 0x000000020a00780c */ /* 0x040fe20003f05270 */
[----:B------:R-:W-:Y:S02]  /*3b60*/  UIADD3 UR5, UPT, UPT, UR46, 0x90, URZ ;  /* 0x000000902e057890 */ /* 0x000fe4000fffe0ff */
[----:B------:R-:W-:Y:S01]  /*3b70*/  UISETP.NE.AND UP0, UPT, UR4, 0x4, UPT ;  /* 0x000000040400788c */ /* 0x000fe2000bf05270 */
[----:B-12---:R-:W-:Y:S02]  /*3b80*/  SEL R0, RZ, 0x1, P0 ;  /* 0x00000001ff007807 */ /* 0x006fe40000000000 */
[----:B------:R-:W-:Y:S01]  /*3b90*/  SEL R10, R10, RZ, P0 ;  /* 0x000000ff0a0a7207 */ /* 0x000fe20000000000 */
[----:B------:R-:W-:Y:S01]  /*3ba0*/  USEL UR6, URZ, 0x1, UP0 ;  /* 0x00000001ff067887 */ /* 0x000fe20008000000 */
[----:B------:R-:W-:Y:S01]  /*3bb0*/  LOP3.LUT R9, R9, R0, RZ, 0x3c, !PT ;  /* 0x0000000009097212 */ /* 0x000fe200078e3cff */
[----:B------:R-:W-:Y:S01]  /*3bc0*/  USEL UR45, UR4, URZ, UP0 ;  /* 0x000000ff042d7287 */ /* 0x000fe20008000000 */
[----:B------:R1:W-:Y:S03]  /*3bd0*/  UTCBAR [UR5], URZ ;  /* 0x000000ff050073e9 */ /* 0x0003e600080000ff */
[----:B------:R-:W-:Y:S01]  /*3be0*/  LOP3.LUT R11, R11, UR6, RZ, 0x3c, !PT ;  /* 0x000000060b0b7c12 */ /* 0x000fe2000f8e3cff */
[----:B------:R-:W-:Y:S07]  /*3bf0*/  @P1 BRA `(.L_x_65) ;  /* 0xfffffff800381947 */ /* 0x000fee000383ffff */
[----:B------:R-:W2:Y:S01]  /*3c00*/  S2UR UR8, SR_CgaCtaId ;  /* 0x00000000000879c3 */ /* 0x000ea20000008800 */
[----:B------:R-:W-:Y:S01]  /*3c10*/  ELECT P0, URZ, PT ;  /* 0x0000000000ff782f */ /* 0x000fe20003800000 */
[----:B------:R-:W-:Y:S01]  /*3c20*/  IMAD.MOV.U32 R0, RZ, RZ, 0x1 ;  /* 0x00000001ff007424 */ /* 0x000fe200078e00ff */
[----:B------:R-:W-:Y:S01]  /*3c30*/  UIADD3 UR41, UPT, UPT, UR41, 0xb0, URZ ;  /* 0x000000b029297890 */ /* 0x000fe2000fffe0ff */
[----:B------:R-:W-:Y:S01]  /*3c40*/  SHF.L.U32 R2, R11, 0x1f, RZ ;  /* 0x0000001f0b027819 */ /* 0x000fe200000006ff */
[----:B------:R-:W-:-:S03]  /*3c50*/  UMOV UR4, 0x40 ;  /* 0x0000004000047882 */ /* 0x000fc60000000000 */
[----:B------:R-:W-:Y:S01]  /*3c60*/  UVIRTCOUNT.DEALLOC.SMPOOL 0x80 ;  /* 0x000000800000784c */ /* 0x000fe20000000000 */
[----:B--2---:R-:W-:Y:S02]  /*3c70*/  ULEA UR8, UR8, UR4, 0x18 ;  /* 0x0000000408087291 */ /* 0x004fe4000f8ec0ff */
[----:B------:R-:W-:-:S07]  /*3c80*/  ULEA UR4, UR45, UR41, 0x3 ;  /* 0x000000292d047291 */ /* 0x000fce000f8e18ff */
[----:B------:R2:W-:Y:S02]  /*3c90*/  @P0 STS.U8 [UR8+0x1c], R0 ;  /* 0x00001c00ff000988 */ /* 0x0005e40008000008 */
[----:B------:R-:W4:Y:S02]  /*3ca0*/  SYNCS.PHASECHK.TRANS64.TRYWAIT P0, [UR4], R2 ;  /* 0x00000002ff0075a7 */ /* 0x000f240008001104 */
[----:B--2-4-:R-:W-:Y:S05]  /*3cb0*/  @!P0 BRA `(.L_x_66) ;  /* 0x0000003c00e48947 */ /* 0x014fea0003800000 */
.L_x_139:
[----:B------:R-:W-:-:S04]  /*3cc0*/  UIADD3 UR4, UPT, UPT, UR45, 0x1, URZ ;  /* 0x000000012d047890 */ /* 0x000fc8000fffe0ff */
[----:B------:R-:W-:-:S04]  /*3cd0*/  UISETP.NE.AND UP0, UPT, UR4, 0x4, UPT ;  /* 0x000000040400788c */ /* 0x000fc8000bf05270 */
[----:B------:R-:W-:Y:S02]  /*3ce0*/  USEL UR6, URZ, 0x1, UP0 ;  /* 0x00000001ff067887 */ /* 0x000fe40008000000 */
[----:B------:R-:W-:-:S04]  /*3cf0*/  USEL UR4, UR4, URZ, UP0 ;  /* 0x000000ff04047287 */ /* 0x000fc80008000000 */
[----:B-1----:R-:W-:Y:S01]  /*3d00*/  ULEA UR5, UR4, UR41, 0x3 ;  /* 0x0000002904057291 */ /* 0x002fe2000f8e18ff */
[----:B--2---:R-:W-:-:S04]  /*3d10*/  LOP3.LUT R2, R11, UR6, RZ, 0x3c, !PT ;  /* 0x000000060b027c12 */ /* 0x004fc8000f8e3cff */
[----:B------:R-:W-:-:S04]  /*3d20*/  SHF.L.U32 R3, R2, 0x1f, RZ ;  /* 0x0000001f02037819 */ /* 0x000fc800000006ff */
[----:B------:R-:W1:Y:S02]  /*3d30*/  SYNCS.PHASECHK.TRANS64.TRYWAIT P0, [UR5], R3 ;  /* 0x00000003ff0075a7 */ /* 0x000e640008001105 */
[----:B-1----:R-:W-:Y:S05]  /*3d40*/  @!P0 BRA `(.L_x_67) ;  /* 0x0000003c00d88947 */ /* 0x002fea0003800000 */
.L_x_141:
        /* <DEDUP_REMOVED lines=9> */
.L_x_143:
[----:B------:R-:W-:-:S04]  /*3de0*/  UIADD3 UR4, UPT, UPT, UR4, 0x1, URZ ;  /* 0x0000000104047890 */ /* 0x000fc8000fffe0ff */
[----:B------:R-:W-:-:S04]  /*3df0*/  UISETP.NE.AND UP0, UPT, UR4, 0x4, UPT ;  /* 0x000000040400788c */ /* 0x000fc8000bf05270 */
[----:B------:R-:W-:Y:S02]  /*3e00*/  USEL UR5, URZ, 0x1, UP0 ;  /* 0x00000001ff057887 */ /* 0x000fe40008000000 */
[----:B------:R-:W-:-:S04]  /*3e10*/  USEL UR4, UR4, URZ, UP0 ;  /* 0x000000ff04047287 */ /* 0x000fc80008000000 */
[----:B------:R-:W-:Y:S01]  /*3e20*/  ULEA UR4, UR4, UR41, 0x3 ;  /* 0x0000002904047291 */ /* 0x000fe2000f8e18ff */
[----:B------:R-:W-:-:S04]  /*3e30*/  LOP3.LUT R2, R2, UR5, RZ, 0x3c, !PT ;  /* 0x0000000502027c12 */ /* 0x000fc8000f8e3cff */
[----:B------:R-:W-:-:S04]  /*3e40*/  SHF.L.U32 R2, R2, 0x1f, RZ ;  /* 0x0000001f02027819 */ /* 0x000fc800000006ff */
[----:B------:R-:W2:Y:S02]  /*3e50*/  SYNCS.PHASECHK.TRANS64.TRYWAIT P0, [UR4], R2 ;  /* 0x00000002ff0075a7 */ /* 0x000ea40008001104 */
[----:B--2---:R-:W-:Y:S05]  /*3e60*/  @!P0 BRA `(.L_x_69) ;  /* 0x0000003c00c08947 */ /* 0x004fea0003800000 */
.L_x_145:
[----:B------:R-:W-:Y:S01]  /*3e70*/  NOP ;  /* 0x0000000000007918 */ /* 0x000fe20000000000 */
[----:B-1----:R-:W1:Y:S01]  /*3e80*/  LDS R0, [UR8+0x14] ;  /* 0x00001408ff007984 */ /* 0x002e620008000800 */
[----:B------:R-:W-:Y:S01]  /*3e90*/  ULOP3.LUT UR4, UR65, 0xffff, URZ, 0xc0, !UPT ;  /* 0x0000ffff41047892 */ /* 0x000fe2000f8ec0ff */
[----:B------:R-:W-:Y:S01]  /*3ea0*/  UMOV UR5, 0xffff ;  /* 0x0000ffff00057882 */ /* 0x000fe20000000000 */
[----:B------:R-:W-:Y:S02]  /*3eb0*/  UMOV UR6, 0x1 ;  /* 0x0000000100067882 */ /* 0x000fe40000000000 */
[----:B------:R-:W-:-:S04]  /*3ec0*/  USHF.R.U32.HI UR4, URZ, 0x5, UR4 ;  /* 0x00000005ff047899 */ /* 0x000fc80008011604 */
[----:B------:R-:W-:Y:S02]  /*3ed0*/  USHF.L.U32 UR5, UR5, UR4, URZ ;  /* 0x0000000405057299 */ /* 0x000fe400080006ff */
[----:B------:R-:W-:-:S04]  /*3ee0*/  USHF.L.U32 UR4, UR6, UR4, URZ ;  /* 0x0000000406047299 */ /* 0x000fc800080006ff */
[----:B-1----:R-:W-:-:S04]  /*3ef0*/  LOP3.LUT R0, R0, UR5, RZ, 0xc0, !PT ;  /* 0x0000000500007c12 */ /* 0x002fc8000f8ec0ff */
[----:B------:R-:W-:-:S13]  /*3f00*/  ISETP.NE.AND P0, PT, R0, UR5, PT ;  /* 0x0000000500007c0c */ /* 0x000fda000bf05270 */
[----:B------:R-:W-:Y:S05]  /*3f10*/  @P0 BRA `(.L_x_70) ;  /* 0x0000000000580947 */ /* 0x000fea0003800000 */
[----:B------:R-:W1:Y:S02]  /*3f20*/  LDS R0, [UR8+0x18] ;  /* 0x00001808ff007984 */ /* 0x000e640008000800 */
[----:B-1----:R-:W-:-:S04]  /*3f30*/  LOP3.LUT R0, R0, UR4, RZ, 0xc0, !PT ;  /* 0x0000000400007c12 */ /* 0x002fc8000f8ec0ff */
[----:B------:R-:W-:-:S13]  /*3f40*/  ISETP.NE.AND P0, PT, R0, UR4, PT ;  /* 0x0000000400007c0c */ /* 0x000fda000bf05270 */
[----:B------:R-:W-:Y:S05]  /*3f50*/  @P0 BRA `(.L_x_71) ;  /* 0x00000000003c0947 */ /* 0x000fea0003800000 */
[----:B------:R-:W1:Y:S01]  /*3f60*/  S2R R2, SR_LANEID ;  /* 0x0000000000027919 */ /* 0x000e620000000000 */
[----:B------:R-:W-:-:S06]  /*3f70*/  ULOP3.LUT UR5, URZ, UR5, URZ, 0x33, !UPT ;  /* 0x00000005ff057292 */ /* 0x000fcc000f8e33ff */
[----:B------:R-:W-:-:S04]  /*3f80*/  IMAD.U32 R0, RZ, RZ, UR5 ;  /* 0x00000005ff007e24 */ /* 0x000fc8000f8e00ff */
[----:B------:R2:W4:Y:S02]  /*3f90*/  REDUX UR7, R0 ;  /* 0x00000000000773c4 */ /* 0x0005240000000000 */
[----:B------:R1:W-:Y:S01]  /*3fa0*/  UTCATOMSWS.AND URZ, UR5 ;  /* 0x0000000500ff79e3 */ /* 0x0003e20008000000 */
[----:B--2---:R-:W-:Y:S01]  /*3fb0*/  LOP3.LUT R0, RZ, UR4, RZ, 0x33, !PT ;  /* 0x00000004ff007c12 */ /* 0x004fe2000f8e33ff */
[----:B------:R-:W-:Y:S02]  /*3fc0*/  VOTEU.ANY UR4, UPT, PT ;  /* 0x0000000000047886 */ /* 0x000fe400038e0100 */
[----:B------:R-:W-:Y:S02]  /*3fd0*/  UFLO.U32 UR4, UR4 ;  /* 0x00000004000472bd */ /* 0x000fe400080e0000 */
[----:B------:R-:W2:Y:S04]  /*3fe0*/  REDUX UR6, R0 ;  /* 0x00000000000673c4 */ /* 0x000ea80000000000 */
[----:B-1----:R-:W-:-:S02]  /*3ff0*/  ISETP.EQ.U32.AND P0, PT, R2, UR4, PT ;  /* 0x0000000402007c0c */ /* 0x002fc4000bf02070 */
[----:B----4-:R-:W-:-:S11]  /*4000*/  MOV R2, UR7 ;  /* 0x0000000700027c02 */ /* 0x010fd60008000f00 */
[----:B------:R1:W-:Y:S01]  /*4010*/  @P0 ATOMS.AND RZ, [UR8+0x14], R2 ;  /* 0x00001402ffff098c */ /* 0x0003e2000a800008 */
[----:B--2---:R-:W-:-:S05]  /*4020*/  IMAD.U32 R0, RZ, RZ, UR6 ;  /* 0x00000006ff007e24 */ /* 0x004fca000f8e00ff */
[----:B------:R1:W-:Y:S01]  /*4030*/  @P0 ATOMS.AND RZ, [UR8+0x18], R0 ;  /* 0x00001800ffff098c */ /* 0x0003e2000a800008 */
[----:B------:R-:W-:Y:S05]  /*4040*/  BRA `(.L_x_72) ;  /* 0x0000000000147947 */ /* 0x000fea0003800000 */
.L_x_71:
[----:B------:R-:W-:Y:S02]  /*4050*/  MOV R2, 0x4070 ;  /* 0x0000407000027802 */ /* 0x000fe40000000f00 */
[----:B---3-5:R-:W-:Y:S05]  /*4060*/  CALL.REL.NOINC `($__internal_0_$__cuda_sm10x_tcgen05_guardrail_trap_col_being_dealloced_not_returned_by_alloc) ;  /* 0x0000004000347944 */ /* 0x028fea0003c00000 */
[----:B------:R-:W-:Y:S05]  /*4070*/  BRA `(.L_x_72) ;  /* 0x0000000000087947 */ /* 0x000fea0003800000 */
.L_x_70:
[----:B------:R-:W-:Y:S02]  /*4080*/  MOV R2, 0x40a0 ;  /* 0x000040a000027802 */ /* 0x000fe40000000f00 */
[----:B---3-5:R-:W-:Y:S05]  /*4090*/  CALL.REL.NOINC `($__internal_2_$__cuda_sm10x_tcgen05_guardrail_trap_unallocated_columns_being_dealloced) ;  /* 0x0000004000407944 */ /* 0x028fea0003c00000 */
.L_x_72:
[----:B------:R-:W-:Y:S01]  /*40a0*/  NOP ;  /* 0x0000000000007918 */ /* 0x000fe20000000000 */
[----:B------:R-:W-:Y:S05]  /*40b0*/  EXIT ;  /* 0x000000000000794d */ /* 0x000fea0003800000 */
.L_x_54:
[----:B------:R-:W-:-:S09]  /*40c0*/  UISETP.NE.OR UP0, UPT, UR22, 0x3, !UP3 ;  /* 0x000000031600788c */ /* 0x000fd2000df05670 */
[----:B------:R-:W-:Y:S05]  /*40d0*/  BRA.U UP0, `(.L_x_73) ;  /* 0x0000000d00f07547 */ /* 0x000fea000b800000 */
[----:B------:R-:W1:Y:S01]  /*40e0*/  LDCU UR33, c[0x0][0x370] ;  /* 0x00006e00ff2177ac */ /* 0x000e620008000800 */
[----:B------:R-:W2:Y:S01]  /*40f0*/  LDC.64 R16, c[0x0][0x348] ;  /* 0x0000d200ff107b82 */ /* 0x000ea20000000a00 */
[----:B------:R-:W-:Y:S02]  /*4100*/  HFMA2 R13, -RZ, RZ, 0, 0 ;  /* 0x00000000ff0d7431 */ /* 0x000fe400000001ff */
[----:B------:R-:W-:Y:S01]  /*4110*/  IMAD.MOV.U32 R15, RZ, RZ, 0x1 ;  /* 0x00000001ff0f7424 */ /* 0x000fe200078e00ff */
[----:B------:R-:W1:Y:S01]  /*4120*/  LDCU.128 UR28, c[0x0][0xb10] ;  /* 0x00016200ff1c77ac */ /* 0x000e620008000c00 */
[----:B------:R-:W-:Y:S01]  /*4130*/  IMAD.MOV.U32 R14, RZ, RZ, RZ ;  /* 0x000000ffff0e7224 */ /* 0x000fe200078e00ff */
[----:B------:R-:W-:Y:S01]  /*4140*/  MOV R7, 0x1000 ;  /* 0x0000100000077802 */ /* 0x000fe20000000f00 */
[----:B------:R-:W3:Y:S01]  /*4150*/  LDCU UR32, c[0x0][0x374] ;  /* 0x00006e80ff2077ac */ /* 0x000ee20008000800 */
[----:B------:R-:W4:Y:S01]  /*4160*/  LDC.64 R2, c[0x0][0x888] ;  /* 0x00022200ff027b82 */ /* 0x000f220000000a00 */
[----:B------:R-:W3:Y:S01]  /*4170*/  LDCU UR15, c[0x0][0xb0c] ;  /* 0x00016180ff0f77ac */ /* 0x000ee20008000800 */
[----:B------:R-:W3:Y:S06]  /*4180*/  LDCU UR38, c[0x0][0xb20] ;  /* 0x00016400ff2677ac */ /* 0x000eec0008000800 */
[----:B------:R-:W2:Y:S01]  /*4190*/  LDC.64 R4, c[0x0][0x890] ;  /* 0x00022400ff047b82 */ /* 0x000ea20000000a00 */
[----:B------:R-:W3:Y:S01]  /*41a0*/  LDCU UR4, c[0x0][0xb30] ;  /* 0x00016600ff0477ac */ /* 0x000ee20008000800 */
[----:B-1----:R-:W-:-:S02]  /*41b0*/  UIMAD.WIDE.U32 UR6, UR33, UR28, URZ ;  /* 0x0000001c210672a5 */ /* 0x002fc4000f8e00ff */
[----:B---3--:R-:W-:Y:S01]  /*41c0*/  UIMAD.WIDE.U32 UR8, UR32, UR31, URZ ;  /* 0x0000001f200872a5 */ /* 0x008fe2000f8e00ff */
[----:B------:R-:W-:Y:S01]  /*41d0*/  UMOV UR24, 0x400 ;  /* 0x0000040000187882 */ /* 0x000fe20000000000 */
[----:B------:R-:W-:-:S03]  /*41e0*/  UPLOP3.LUT UP3, UPT, UPT, UPT, UPT, 0x40, 0x4 ;  /* 0x000000000004789c */ /* 0x000fc60003f6e870 */
[----:B------:R-:W-:Y:S01]  /*41f0*/  UMOV UR6, UR7 ;  /* 0x0000000700067c82 */ /* 0x000fe20008000000 */
[----:B------:R-:W-:Y:S01]  /*4200*/  UISETP.GE.AND UP0, UPT, UR42, 0x1, UPT ;  /* 0x000000012a00788c */ /* 0x000fe2000bf06270 */
[----:B------:R-:W-:Y:S01]  /*4210*/  UMOV UR34, UR9 ;  /* 0x0000000900227c82 */ /* 0x000fe20008000000 */
[----:B------:R-:W-:Y:S01]  /*4220*/  UISETP.NE.AND UP4, UPT, UR42, 0x1, UPT ;  /* 0x000000012a00788c */ /* 0x000fe2000bf85270 */
[----:B------:R-:W1:Y:S01]  /*4230*/  LDCU.64 UR16, c[0x0][0xb28] ;  /* 0x00016500ff1077ac */ /* 0x000e620008000a00 */
[----:B------:R-:W-:Y:S02]  /*4240*/  ULEA UR24, UR54, UR24, 0x18 ;  /* 0x0000001836187291 */ /* 0x000fe4000f8ec0ff */
[----:B------:R-:W-:Y:S02]  /*4250*/  UISETP.NE.AND UP6, UPT, UR15, 0x1, UPT ;  /* 0x000000010f00788c */ /* 0x000fe4000bfc5270 */
[----:B------:R-:W-:Y:S02]  /*4260*/  UISETP.NE.AND UP5, UPT, UR30, 0x1, UPT ;  /* 0x000000011e00788c */ /* 0x000fe4000bfa5270 */
[----:B------:R-:W-:-:S02]  /*4270*/  USHF.R.U32.HI UR35, URZ, UR29, UR6 ;  /* 0x0000001dff237299 */ /* 0x000fc40008011606 */
[----:B------:R-:W-:Y:S02]  /*4280*/  USHF.R.U32.HI UR34, URZ, UR38, UR34 ;  /* 0x00000026ff227299 */ /* 0x000fe40008011622 */
[----:B------:R-:W-:Y:S01]  /*4290*/  UISETP.NE.AND UP2, UPT, UR4, 0x1, UPT ;  /* 0x000000010400788c */ /* 0x000fe2000bf45270 */
[----:B------:R-:W-:-:S10]  /*42a0*/  UMOV UR12, URZ ;  /* 0x000000ff000c7c82 */ /* 0x000fd40008000000 */
.L_x_82:
[C---:B------:R-:W-:Y:S02]  /*42b0*/  LEA R12, R14.reuse, UR24, 0x3 ;  /* 0x000000180e0c7c11 */ /* 0x040fe4000f8e18ff */
[----:B------:R-:W-:Y:S02]  /*42c0*/  SHF.L.U32 R0, R13, 0x1f, RZ ;  /* 0x0000001f0d007819 */ /* 0x000fe400000006ff */
[----:B------:R-:W-:Y:S02]  /*42d0*/  LEA R8, R14, UR24, 0x4 ;  /* 0x000000180e087c11 */ /* 0x000fe4000f8e20ff */
[----:B---3--:R-:W3:Y:S02]  /*42e0*/  SYNCS.PHASECHK.TRANS64.TRYWAIT P0, [R12+URZ+0x70], R0 ;  /* 0x000070000c0075a7 */ /* 0x008ee400080011ff */
[----:B---3--:R-:W-:Y:S05]  /*42f0*/  @!P0 BRA `(.L_x_74) ;  /* 0x0000003800b48947 */ /* 0x008fea0003800000 */
.L_x_146:
[----:B------:R-:W1:Y:S01]  /*4300*/  LDS.128 R8, [R8+0x100] ;  /* 0x0001000008087984 */ /* 0x000e620000000c00 */
[----:B------:R-:W-:Y:S01]  /*4310*/  UISETP.GE.AND UP0, UPT, UR42, 0x1, UPT ;  /* 0x000000012a00788c */ /* 0x000fe2000bf06270 */
[----:B------:R-:W-:Y:S01]  /*4320*/  @!PT LDS RZ, [RZ] ;  /* 0x00000000fffff984 */ /* 0x000fe20000000800 */
[----:B------:R-:W-:Y:S01]  /*4330*/  @!PT LDS RZ, [RZ] ;  /* 0x00000000fffff984 */ /* 0x000fe20000000800 */
[----:B------:R-:W-:Y:S01]  /*4340*/  @!PT LDS RZ, [RZ] ;  /* 0x00000000fffff984 */ /* 0x000fe20000000800 */
[----:B------:R-:W-:Y:S01]  /*4350*/  @!PT LDS RZ, [RZ] ;  /* 0x00000000fffff984 */ /* 0x000fe20000000800 */
[----:B------:R2:W-:Y:S06]  /*4360*/  MEMBAR.ALL.CTA ;  /* 0x0000000000007992 */ /* 0x0005ec0000008000 */
[----:B--2---:R-:W2:Y:S01]  /*4370*/  FENCE.VIEW.ASYNC.S ;  /* 0x00000000000073c6 */ /* 0x004ea20000000000 */
[----:B-1----:R-:W-:Y:S11]  /*4380*/  LOP3.LUT P0, RZ, R10, 0x1, RZ, 0xc0, !PT ;  /* 0x000000010aff7812 */ /* 0x002ff6000780c0ff */
[----:B------:R-:W-:Y:S02]  /*4390*/  @!UPT UIADD3 URZ, UPT, UPT, URZ, URZ, URZ ;  /* 0x000000fffffff290 */ /* 0x000fe4000fffe0ff */
[----:B--2---:R-:W-:Y:S01]  /*43a0*/  VOTEU.ANY UP1, P0 ;  /* 0x0000000000ff7886 */ /* 0x004fe20000020100 */
[----:B------:R-:W-:Y:S11]  /*43b0*/  PLOP3.LUT P0, PT, PT, PT, UP1, 0x80, 0x8 ;  /* 0x000000000008781c */ /* 0x000ff60003f0f018 */
[----:B------:R-:W-:Y:S02]  /*43c0*/  @!UPT UIADD3 URZ, UPT, UPT, URZ, URZ, URZ ;  /* 0x000000fffffff290 */ /* 0x000fe4000fffe0ff */
[----:B---3--:R-:W-:Y:S02]  /*43d0*/  @P0 SHF.R.U32.HI R0, RZ, 0x10, R9 ;  /* 0x00000010ff000819 */ /* 0x008fe40000011609 */
[----:B------:R-:W-:Y:S02]  /*43e0*/  @P0 MOV R6, R8 ;  /* 0x0000000800060202 */ /* 0x000fe40000000f00 */
[----:B------:R-:W-:Y:S01]  /*43f0*/  @P0 R2UR UR4, R0 ;  /* 0x00000000000402ca */ /* 0x000fe200000e0000 */
[----:B------:R-:W-:Y:S01]  /*4400*/  VIADD R0, R12, 0x80 ;  /* 0x000000800c007836 */ /* 0x000fe20000000000 */
[----:B------:R-:W-:Y:S02]  /*4410*/  @P0 LOP3.LUT R8, R9, 0xffff, RZ, 0xc0, !PT ;  /* 0x0000ffff09080812 */ /* 0x000fe400078ec0ff */
[----:B------:R-:W-:Y:S02]  /*4420*/  @P0 R2UR UR6, R6 ;  /* 0x00000000060602ca */ /* 0x000fe400000e0000 */
[----:B------:R-:W-:Y:S02]  /*4430*/  PRMT R0, RZ, 0x654, R0 ;  /* 0x00000654ff007816 */ /* 0x000fe40000000000 */
[----:B------:R-:W-:Y:S02]  /*4440*/  @P0 R2UR UR5, R8 ;  /* 0x00000000080502ca */ /* 0x000fe400000e0000 */
[----:B------:R1:W-:Y:S03]  /*4450*/  SYNCS.ARRIVE.TRANS64.RED.A1T0 RZ, [R0+URZ], RZ ;  /* 0x000000ff00ff79a7 */ /* 0x0003e600081004ff */
[----:B------:R-:W-:Y:S04]  /*4460*/  @UP1 UMOV UR27, UR4 ;  /* 0x00000004001b1c82 */ /* 0x000fe80008000000 */
[----:B------:R-:W-:Y:S04]  /*4470*/  @UP1 UMOV UR14, UR6 ;  /* 0x00000006000e1c82 */ /* 0x000fe80008000000 */
[----:B------:R-:W-:Y:S01]  /*4480*/  @UP1 UMOV UR13, UR5 ;  /* 0x00000005000d1c82 */ /* 0x000fe20008000000 */
[----:B------:R-:W-:Y:S05]  /*4490*/  BRA.U !UP0, `(.L_x_75) ;  /* 0x0000000108a47547 */ /* 0x000fea000b800000 */
[----:B------:R-:W-:Y:S02]  /*44a0*/  UIMAD.WIDE.U32 UR8, UR13, UR31, URZ ;  /* 0x0000001f0d0872a5 */ /* 0x000fe4000f8e00ff */
[----:B------:R-:W-:Y:S02]  /*44b0*/  UIMAD.WIDE.U32 UR10, UR14, UR28, URZ ;  /* 0x0000001c0e0a72a5 */ /* 0x000fe4000f8e00ff */
[----:B------:R-:W-:Y:S02]  /*44c0*/  USEL UR4, UR32, UR34, !UP5 ;  /* 0x0000002220047287 */ /* 0x000fe4000e800000 */
[----:B------:R-:W-:Y:S02]  /*44d0*/  USEL UR7, UR33, UR35, !UP6 ;  /* 0x0000002321077287 */ /* 0x000fe4000f000000 */
[----:B------:R-:W-:Y:S02]  /*44e0*/  UIMAD.WIDE.U32 UR18, UR4, UR16, URZ ;  /* 0x00000010041272a5 */ /* 0x000fe4000f8e00ff */
[----:B------:R-:W-:Y:S01]  /*44f0*/  UIMAD.WIDE.U32 UR20, UR7, UR16, URZ ;  /* 0x00000010071472a5 */ /* 0x000fe2000f8e00ff */
[----:B------:R-:W-:Y:S02]  /*4500*/  UMOV UR5, UR9 ;  /* 0x0000000900057c82 */ /* 0x000fe40008000000 */
[----:B------:R-:W-:Y:S03]  /*4510*/  USHF.R.U32.HI UR6, URZ, UR38, UR5 ;  /* 0x00000026ff067299 */ /* 0x000fe60008011605 */
[----:B------:R-:W-:Y:S01]  /*4520*/  UMOV UR5, UR11 ;  /* 0x0000000b00057c82 */ /* 0x000fe20008000000 */
[----:B------:R-:W-:Y:S02]  /*4530*/  USEL UR6, UR13, UR6, !UP5 ;  /* 0x000000060d067287 */ /* 0x000fe4000e800000 */
[----:B------:R-:W-:Y:S02]  /*4540*/  USHF.R.U32.HI UR8, URZ, UR29, UR5 ;  /* 0x0000001dff087299 */ /* 0x000fe40008011605 */
[----:B------:R-:W-:Y:S01]  /*4550*/  UIMAD.WIDE.U32 UR10, UR6, UR16, URZ ;  /* 0x00000010060a72a5 */ /* 0x000fe2000f8e00ff */
[----:B------:R-:W-:Y:S02]  /*4560*/  UMOV UR5, UR19 ;  /* 0x0000001300057c82 */ /* 0x000fe40008000000 */
[----:B------:R-:W-:Y:S03]  /*4570*/  @UP4 USHF.R.U32.HI UR4, URZ, UR17, UR5 ;  /* 0x00000011ff044299 */ /* 0x000fe60008011605 */
[----:B------:R-:W-:Y:S01]  /*4580*/  UMOV UR5, UR21 ;  /* 0x0000001500057c82 */ /* 0x000fe20008000000 */
[----:B------:R-:W-:Y:S02]  /*4590*/  UIMAD UR4, UR42, UR4, URZ ;  /* 0x000000042a0472a4 */ /* 0x000fe4000f8e02ff */
[----:B------:R-:W-:Y:S02]  /*45a0*/  @UP4 USHF.R.U32.HI UR7, URZ, UR17, UR5 ;  /* 0x00000011ff074299 */ /* 0x000fe40008011605 */
[----:B------:R-:W-:Y:S02]  /*45b0*/  USEL UR5, UR14, UR8, !UP6 ;  /* 0x000000080e057287 */ /* 0x000fe4000f000000 */
[----:B------:R-:W-:Y:S02]  /*45c0*/  UIMAD UR8, UR42, UR7, URZ ;  /* 0x000000072a0872a4 */ /* 0x000fe4000f8e02ff */
[----:B------:R-:W-:Y:S03]  /*45d0*/  UISETP.GE.AND UP0, UPT, UR6, UR4, UPT ;  /* 0x000000040600728c */ /* 0x000fe6000bf06270 */
[----:B------:R-:W-:Y:S01]  /*45e0*/  UMOV UR4, UR11 ;  /* 0x0000000b00047c82 */ /* 0x000fe20008000000 */
[----:B------:R-:W-:Y:S02]  /*45f0*/  UISETP.GE.OR UP0, UPT, UR5, UR8, UP0 ;  /* 0x000000080500728c */ /* 0x000fe40008706670 */
[----:B------:R-:W-:Y:S02]  /*4600*/  USHF.R.U32.HI UR4, URZ, UR17, UR4 ;  /* 0x00000011ff047299 */ /* 0x000fe40008011604 */
[----:B------:R-:W-:Y:S02]  /*4610*/  UIMAD.WIDE.U32 UR8, UR5, UR16, URZ ;  /* 0x00000010050872a5 */ /* 0x000fe4000f8e00ff */
[----:B------:R-:W-:Y:S04]  /*4620*/  USEL UR10, UR6, UR4, !UP4 ;  /* 0x00000004060a7287 */ /* 0x000fe8000e000000 */
[----:B------:R-:W-:Y:S01]  /*4630*/  UIADD3 UR11, UPT, UPT, -UR10, URZ, URZ ;  /* 0x000000ff0a0b7290 */ /* 0x000fe2000fffe1ff */
[----:B------:R-:W-:Y:S02]  /*4640*/  @!UP0 UMOV UR4, UR9 ;  /* 0x0000000900048c82 */ /* 0x000fe40008000000 */
[----:B------:R-:W-:Y:S02]  /*4650*/  @!UP0 USHF.R.U32.HI UR4, URZ, UR17, UR4 ;  /* 0x00000011ff048299 */ /* 0x000fe40008011604 */
[----:B------:R-:W-:Y:S02]  /*4660*/  UIMAD UR8, UR42, UR11, UR6 ;  /* 0x0000000b2a0872a4 */ /* 0x000fe4000f8e0206 */
[----:B------:R-:W-:Y:S04]  /*4670*/  @!UP0 USEL UR4, UR5, UR4, !UP4 ;  /* 0x0000000405048287 */ /* 0x000fe8000e000000 */
[----:B------:R-:W-:Y:S02]  /*4680*/  @!UP0 UIMAD UR8, UR7, UR8, UR4 ;  /* 0x00000008070882a4 */ /* 0x000fe4000f8e0204 */
[----:B------:R-:W-:Y:S02]  /*4690*/  @!UP0 UIADD3 UR9, UPT, UPT, UR10, -UR4, URZ ;  /* 0x800000040a098290 */ /* 0x000fe4000fffe0ff */
[----:B------:R-:W-:Y:S02]  /*46a0*/  UIADD3 UR4, UPT, UPT, -UR5, URZ, URZ ;  /* 0x000000ff05047290 */ /* 0x000fe4000fffe1ff */
[----:B------:R-:W-:Y:S02]  /*46b0*/  UIADD3 UR7, UPT, UPT, -UR6, URZ, URZ ;  /* 0x000000ff06077290 */ /* 0x000fe4000fffe1ff */
[----:B------:R-:W-:Y:S02]  /*46c0*/  @!UP0 UIMAD UR6, UR9, UR42, UR5 ;  /* 0x0000002a090682a4 */ /* 0x000fe4000f8e0205 */
[----:B------:R-:W-:Y:S02]  /*46d0*/  UIMAD UR14, UR15, UR4, UR14 ;  /* 0x000000040f0e72a4 */ /* 0x000fe4000f8e020e */
[----:B------:R-:W-:Y:S01]  /*46e0*/  UIMAD UR13, UR30, UR7, UR13 ;  /* 0x000000071e0d72a4 */ /* 0x000fe2000f8e020d */
[----:B------:R-:W-:Y:S02]  /*46f0*/  @!UP0 UMOV UR5, UR8 ;  /* 0x0000000800058c82 */ /* 0x000fe40008000000 */
[----:B------:R-:W-:Y:S02]  /*4700*/  UIMAD UR14, UR5, UR15, UR14 ;  /* 0x0000000f050e72a4 */ /* 0x000fe4000f8e020e */
[----:B------:R-:W-:Y:S11]  /*4710*/  UIMAD UR13, UR6, UR30, UR13 ;  /* 0x0000001e060d72a4 */ /* 0x000ff6000f8e020d */
[----:B------:R-:W-:Y:S01]  /*4720*/  @!UPT UIADD3 URZ, UPT, UPT, URZ, URZ, URZ ;  /* 0x000000fffffff290 */ /* 0x000fe2000fffe0ff */
.L_x_75:
[----:B------:R-:W2:Y:S01]  /*4730*/  @!UP2 LDCU.128 UR20, c[0x0][0xb10] ;  /* 0x00016200ff14a7ac */ /* 0x000ea20008000c00 */
[C---:B------:R-:W-:Y:S02]  /*4740*/  ISETP.NE.U32.AND P1, PT, R4.reuse, RZ, PT ;  /* 0x000000ff0400720c */ /* 0x040fe40003f25070 */
[----:B------:R-:W-:Y:S02]  /*4750*/  ISETP.NE.U32.AND P0, PT, R4, RZ, PT ;  /* 0x000000ff0400720c */ /* 0x000fe40003f05070 */
[C---:B------:R-:W-:Y:S02]  /*4760*/  ISETP.NE.AND.EX P1, PT, R5.reuse, RZ, PT, P1 ;  /* 0x000000ff0500720c */ /* 0x040fe40003f25310 */
[----:B------:R-:W-:Y:S01]  /*4770*/  ISETP.NE.AND.EX P0, PT, R5, RZ, PT, P0 ;  /* 0x000000ff0500720c */ /* 0x000fe20003f05300 */
[----:B------:R-:W3:Y:S01]  /*4780*/  @!UP2 LDCU UR5, c[0x0][0xb0c] ;  /* 0x00016180ff05a7ac */ /* 0x000ee20008000800 */
[----:B------:R-:W-:Y:S02]  /*4790*/  USHF.L.U32 UR11, UR25, 0x6, URZ ;  /* 0x00000006190b7899 */ /* 0x000fe400080006ff */
[----:B------:R-:W-:Y:S02]  /*47a0*/  USHF.L.U32 UR10, UR26, 0x6, URZ ;  /* 0x000000061a0a7899 */ /* 0x000fe400080006ff */
[----:B--2---:R-:W-:Y:S07]  /*47b0*/  UIMAD.WIDE.U32 UR6, UR14, UR20, URZ ;  /* 0x000000140e0672a5 */ /* 0x004fee000f8e00ff */
[----:B------:R-:W-:Y:S01]  /*47c0*/  @!UP2 UMOV UR4, UR7 ;  /* 0x000000070004ac82 */ /* 0x000fe20008000000 */
[----:B---3--:R-:W-:Y:S02]  /*47d0*/  @!UP2 UISETP.NE.AND UP0, UPT, UR5, 0x1, UPT ;  /* 0x000000010500a88c */ /* 0x008fe4000bf05270 */
[----:B------:R-:W-:Y:S02]  /*47e0*/  @!UP2 USHF.R.U32.HI UR4, URZ, UR21, UR4 ;  /* 0x00000015ff04a299 */ /* 0x000fe40008011604 */
[----:B------:R-:W-:Y:S02]  /*47f0*/  UIMAD.WIDE.U32 UR6, UR13, UR23, URZ ;  /* 0x000000170d0672a5 */ /* 0x000fe4000f8e00ff */
[----:B------:R-:W-:Y:S02]  /*4800*/  @!UP2 USEL UR8, UR14, UR4, !UP0 ;  /* 0x000000040e08a287 */ /* 0x000fe4000c000000 */
[----:B------:R-:W-:Y:S03]  /*4810*/  @!UP2 UISETP.NE.AND UP0, UPT, UR22, 0x1, UPT ;  /* 0x000000011600a88c */ /* 0x000fe6000bf05270 */
[----:B------:R-:W-:Y:S02]  /*4820*/  @!UP2 UMOV UR6, UR7 ;  /* 0x000000070006ac82 */ /* 0x000fe40008000000 */
[----:B------:R-:W2:Y:S02]  /*4830*/  @!UP2 LDCU UR4, c[0x0][0xb20] ;  /* 0x00016400ff04a7ac */ /* 0x000ea40008000800 */
[----:B--2---:R-:W-:Y:S04]  /*4840*/  @!UP2 USHF.R.U32.HI UR6, URZ, UR4, UR6 ;  /* 0x00000004ff06a299 */ /* 0x004fe80008011606 */
[----:B------:R-:W-:Y:S04]  /*4850*/  @!UP2 USEL UR6, UR13, UR6, !UP0 ;  /* 0x000000060d06a287 */ /* 0x000fe8000c000000 */
[----:B------:R-:W-:Y:S02]  /*4860*/  @!UP2 UIADD3 UR4, UPT, UPT, -UR8, UR6, URZ ;  /* 0x000000060804a290 */ /* 0x000fe4000fffe1ff */
[----:B------:R-:W-:Y:S02]  /*4870*/  @!UP2 UIADD3 UR6, UPT, UPT, UR8, -UR6, URZ ;  /* 0x800000060806a290 */ /* 0x000fe4000fffe0ff */
[----:B------:R-:W-:Y:S02]  /*4880*/  @!UP2 UIMAD UR14, UR4, UR5, UR14 ;  /* 0x00000005040ea2a4 */ /* 0x000fe4000f8e020e */
[----:B------:R-:W-:Y:S01]  /*4890*/  @!UP2 UIMAD UR13, UR6, UR22, UR13 ;  /* 0x00000016060da2a4 */ /* 0x000fe2000f8e020d */
[----:B------:R-:W-:Y:S11]  /*48a0*/  BRA.U UP3, `(.L_x_76) ;  /* 0x0000000103107547 */ /* 0x000ff6000b800000 */
[----:B------:R-:W-:Y:S04]  /*48b0*/  MOV R6, UR37 ;  /* 0x0000002500067c02 */ /* 0x000fe80008000f00 */
[----:B------:R-:W-:Y:S04]  /*48c0*/  SHF.L.U32 R6, R6, 0x1f, RZ ;  /* 0x0000001f06067819 */ /* 0x000fe800000006ff */
[----:B------:R-:W2:Y:S02]  /*48d0*/  SYNCS.PHASECHK.TRANS64.TRYWAIT P2, [UR24+0x68], R6 ;  /* 0x00006806ff0075a7 */ /* 0x000ea40008041118 */
[----:B--2---:R-:W-:Y:S05]  /*48e0*/  @!P2 BRA `(.L_x_77) ;  /* 0x00000034004ca947 */ /* 0x004fea0003800000 */
.L_x_76:
[----:B------:R-:W-:Y:S05]  /*48f0*/  @!P1 BRA `(.L_x_78) ;  /* 0x0000000000309947 */ /* 0x000fea0003800000 */
[----:B----4-:R-:W-:Y:S01]  /*4900*/  ISETP.NE.U32.AND P1, PT, R2, RZ, PT ;  /* 0x000000ff0200720c */ /* 0x010fe20003f25070 */
[----:B------:R-:W2:Y:S01]  /*4910*/  LDCU.64 UR4, c[0x0][0x358] ;  /* 0x00006b00ff0477ac */ /* 0x000ea20008000a00 */
[----:B------:R-:W-:Y:S02]  /*4920*/  IMAD.MOV.U32 R45, RZ, RZ, 0x1 ;  /* 0x00000001ff2d7424 */ /* 0x000fe400078e00ff */
[----:B------:R-:W-:Y:S11]  /*4930*/  ISETP.NE.AND.EX P1, PT, R3, RZ, PT, P1 ;  /* 0x000000ff0300720c */ /* 0x000ff60003f25310 */
[----:B------:R-:W-:Y:S02]  /*4940*/  @!UPT UIADD3 URZ, UPT, UPT, URZ, URZ, URZ ;  /* 0x000000fffffff290 */ /* 0x000fe4000fffe0ff */
[----:B------:R-:W3:Y:S01]  /*4950*/  @P1 LDC.64 R8, c[0x0][0x888] ;  /* 0x00022200ff081b82 */ /* 0x000ee20000000a00 */
[----:B-1----:R-:W-:Y:S04]  /*4960*/  @P1 IMAD R0, R4, UR36, RZ ;  /* 0x0000002404001c24 */ /* 0x002fe8000f8e02ff */
[----:B---3--:R-:W-:Y:S04]  /*4970*/  @P1 IMAD.WIDE R8, R0, 0x4, R8 ;  /* 0x0000000400081825 */ /* 0x008fe800078e0208 */
[----:B------:R-:W-:Y:S01]  /*4980*/  HFMA2 R0, -RZ, RZ, 0, 5.9604644775390625e-08 ;  /* 0x00000001ff007431 */ /* 0x000fe200000001ff */
[----:B--2--5:R2:W5:Y:S04]  /*4990*/  @P1 LDG.E R26, desc[UR4][R8.64] ;  /* 0x00000004081a1981 */ /* 0x024568000c1e1900 */
[----:B------:R-:W-:Y:S01]  /*49a0*/  @!P1 PRMT R45, R0, 0x7610, R45 ;  /* 0x00007610002d9816 */ /* 0x000fe2000000002d */
[----:B--2---:R-:W3:Y:S06]  /*49b0*/  @!P1 LDC R26, c[0x0][0x880] ;  /* 0x00022000ff1a9b82 */ /* 0x004eec0000000800 */
.L_x_78:
[----:B---3-5:R-:W-:Y:S01]  /*49c0*/  @!P0 FSETP.EQ.AND P1, PT, R26, RZ, PT ;  /* 0x000000ff1a00820b */ /* 0x028fe20003f22000 */
[----:B------:R-:W-:Y:S01]  /*49d0*/  @!UPT UIADD3 URZ, UPT, UPT, URZ, URZ, URZ ;  /* 0x000000fffffff290 */ /* 0x000fe2000fffe0ff */
[----:B------:R-:W-:Y:S11]  /*49e0*/  @!P0 BRA `(.L_x_79) ;  /* 0x0000000000188947 */ /* 0x000ff60003800000 */
[----:B------:R-:W-:Y:S02]  /*49f0*/  LOP3.LUT P0, RZ, R45, 0xff, RZ, 0xc0, !PT ;  /* 0x000000ff2dff7812 */ /* 0x000fe4000780c0ff */
[----:B----4-:R-:W-:Y:S04]  /*4a00*/  ISETP.NE.U32.AND P1, PT, R2, RZ, PT ;  /* 0x000000ff0200720c */ /* 0x010fe80003f25070 */
[----:B------:R-:W-:Y:S04]  /*4a10*/  ISETP.NE.AND.EX P1, PT, R3, RZ, PT, P1 ;  /* 0x000000ff0300720c */ /* 0x000fe80003f25310 */
[----:B------:R-:W-:Y:S03]  /*4a20*/  PLOP3.LUT P1, PT, P1, PT, PT, 0x8, 0x80 ;  /* 0x000000000080781c */ /* 0x000fe60000f2e170 */
[----:B------:R-:W-:Y:S11]  /*4a30*/  @P0 FSETP.EQ.AND P1, PT, R26, RZ, PT ;  /* 0x000000ff1a00020b */ /* 0x000ff60003f22000 */
[----:B------:R-:W-:Y:S02]  /*4a40*/  @!UPT UIADD3 URZ, UPT, UPT, URZ, URZ, URZ ;  /* 0x000000fffffff290 */ /* 0x000fe4000fffe0ff */
.L_x_79:
[----:B------:R-:W-:Y:S01]  /*4a50*/  ULEA UR4, UR12, UR24, 0x3 ;  /* 0x000000180c047291 */ /* 0x000fe2000f8e18ff */
[----:B------:R-:W-:Y:S02]  /*4a60*/  SHF.L.U32 R9, R15, 0x1f, RZ ;  /* 0x0000001f0f097819 */ /* 0x000fe400000006ff */
[----:B------:R-:W-:Y:S04]  /*4a70*/  ELECT P0, URZ, PT ;  /* 0x0000000000ff782f */ /* 0x000fe80003800000 */
[----:B------:R-:W-:Y:S02]  /*4a80*/  PLOP3.LUT P1, PT, P1, P0, PT, 0xf2, 0x2f ;  /* 0x00000000002f781c */ /* 0x000fe40000f21e72 */
[----:B------:R-:W2:Y:S11]  /*4a90*/  SYNCS.PHASECHK.TRANS64.TRYWAIT P2, [UR4+0x48], R9 ;  /* 0x00004809ff0075a7 */ /* 0x000eb60008041104 */
[----:B------:R-:W-:Y:S05]  /*4aa0*/  @!P1 IADD3 R8, P0, PT, R16, 0x580, RZ ;  /* 0x0000058010089810 */ /* 0x000fea0007f1e0ff */
[----:B-1----:R-:W-:Y:S01]  /*4ab0*/  @!P1 IMAD.X R6, RZ, RZ, R17, P0 ;  /* 0x000000ffff069224 */ /* 0x002fe200000e0611 */
[----:B--2---:R-:W-:Y:S07]  /*4ac0*/  @!P2 BRA `(.L_x_80) ;  /* 0x0000003000eca947 */ /* 0x004fee0003800000 */
.L_x_149:
[----:B------:R-:W-:Y:S01]  /*4ad0*/  @!P1 R2UR UR7, R6 ;  /* 0x00000000060792ca */ /* 0x000fe200000e0000 */
[----:B------:R-:W-:Y:S01]  /*4ae0*/  UIADD3 UR5, UPT, UPT, UR12, 0x1, URZ ;  /* 0x000000010c057890 */ /* 0x000fe2000fffe0ff */
[----:B------:R-:W-:Y:S01]  /*4af0*/  @!P1 R2UR UR6, R8 ;  /* 0x00000000080692ca */ /* 0x000fe200000e0000 */
[----:B------:R-:W-:Y:S01]  /*4b00*/  UIADD3 UR9, UPT, UPT, UR4, 0x30, URZ ;  /* 0x0000003004097890 */ /* 0x000fe2000fffe0ff */
[----:B------:R-:W-:Y:S01]  /*4b10*/  @!P1 IMAD.MOV.U32 R6, RZ, RZ, 0x1000 ;  /* 0x00001000ff069424 */ /* 0x000fe200078e00ff */
[----:B------:R-:W-:Y:S01]  /*4b20*/  UISETP.NE.AND UP0, UPT, UR5, 0x3, UPT ;  /* 0x000000030500788c */ /* 0x000fe2000bf05270 */
[----:B------:R-:W-:Y:S01]  /*4b30*/  VIADD R14, R14, 0x1 ;  /* 0x000000010e0e7836 */ /* 0x000fe20000000000 */
[----:B------:R-:W-:Y:S01]  /*4b40*/  UMOV UR22, 0x0 ;  /* 0x0000000000167882 */ /* 0x000fe20000000000 */
[----:B------:R-:W-:Y:S01]  /*4b50*/  UMOV UR23, 0x10000000 ;  /* 0x1000000000177882 */ /* 0x000fe20000000000 */
[----:B------:R-:W-:Y:S04]  /*4b60*/  UPRMT UR20, UR54, 0x654, UR9 ;  /* 0x0000065436147896 */ /* 0x000fe80008000009 */
[----:B-1----:R-:W-:Y:S01]  /*4b70*/  IMAD.U32 R9, RZ, RZ, UR7 ;  /* 0x00000007ff097e24 */ /* 0x002fe2000f8e00ff */
[----:B------:R-:W-:Y:S01]  /*4b80*/  USEL UR7, URZ, 0x1, UP0 ;  /* 0x00000001ff077887 */ /* 0x000fe20008000000 */
[----:B------:R-:W-:Y:S01]  /*4b90*/  IMAD.U32 R8, RZ, RZ, UR6 ;  /* 0x00000006ff087e24 */ /* 0x000fe2000f8e00ff */
[----:B------:R-:W-:Y:S02]  /*4ba0*/  USEL UR6, UR5, URZ, UP0 ;  /* 0x000000ff05067287 */ /* 0x000fe40008000000 */
[----:B------:R-:W-:Y:S01]  /*4bb0*/  VOTEU.ALL UP0, P1 ;  /* 0x0000000000ff7886 */ /* 0x000fe20000800000 */
[----:B------:R-:W-:Y:S02]  /*4bc0*/  @!P1 R2UR UR19, R9 ;  /* 0x00000000091392ca */ /* 0x000fe400000e0000 */
[----:B------:R-:W-:Y:S02]  /*4bd0*/  @!P1 R2UR UR18, R8 ;  /* 0x00000000081292ca */ /* 0x000fe400000e0000 */
[----:B------:R-:W-:Y:S01]  /*4be0*/  @!UP0 ULEA UR5, UR12, UR24, 0xc ;  /* 0x000000180c058291 */ /* 0x000fe2000f8e60ff */
[----:B------:R-:W-:Y:S02]  /*4bf0*/  LOP3.LUT R15, R15, UR7, RZ, 0x3c, !PT ;  /* 0x000000070f0f7c12 */ /* 0x000fe4000f8e3cff */
[----:B------:R-:W-:Y:S01]  /*4c00*/  UMOV UR12, UR36 ;  /* 0x00000024000c7c82 */ /* 0x000fe20008000000 */
[----:B------:R-:W-:Y:S01]  /*4c10*/  @!UP0 UIADD3 UR8, UPT, UPT, UR5, 0x200, URZ ;  /* 0x0000020005088890 */ /* 0x000fe2000fffe0ff */
[----:B------:R-:W-:Y:S01]  /*4c20*/  SHF.L.U32 R0, R15, 0x1f, RZ ;  /* 0x0000001f0f007819 */ /* 0x000fe200000006ff */
[----:B------:R-:W-:Y:S01]  /*4c30*/  VOTEU.ALL UP0, P1 ;  /* 0x0000000000ff7886 */ /* 0x000fe20000800000 */
[----:B------:R-:W-:Y:S06]  /*4c40*/  ULEA UR5, UR6, UR24, 0x3 ;  /* 0x0000001806057291 */ /* 0x000fec000f8e18ff */
[----:B------:R1:W-:Y:S01]  /*4c50*/  @!UP0 UTMALDG.3D [UR8], [UR18], desc[UR22] ;  /* 0x00001608120085b4 */ /* 0x0003e20008011000 */
[----:B------:R1:W-:Y:S01]  /*4c60*/  @!P1 SYNCS.ARRIVE.TRANS64.RED.A0TR RZ, [UR4+0x30], R6 ;  /* 0x00003006ffff99a7 */ /* 0x0003e20008300404 */
[----:B------:R-:W-:Y:S01]  /*4c70*/  SYNCS.ARRIVE.TRANS64.RED.A1T0 RZ, [UR20], RZ ;  /* 0x000000ffffff79a7 */ /* 0x000fe20008100414 */
[----:B------:R-:W2:Y:S02]  /*4c80*/  SYNCS.PHASECHK.TRANS64.TRYWAIT P0, [UR5+0x48], R0 ;  /* 0x00004800ff0075a7 */ /* 0x000ea40008001105 */
[----:B-12---:R-:W-:Y:S05]  /*4c90*/  @!P0 BRA `(.L_x_81) ;  /* 0x0000003000908947 */ /* 0x006fea0003800000 */
.L_x_151:
[----:B------:R-:W-:Y:S01]  /*4ca0*/  UIADD3 UR9, UPT, UPT, UR5, 0x30, URZ ;  /* 0x0000003005097890 */ /* 0x000fe2000fffe0ff */
[----:B-1----:R-:W-:Y:S01]  /*4cb0*/  @!P1 IADD3 R6, P0, PT, R16, 0x580, RZ ;  /* 0x0000058010069810 */ /* 0x002fe20007f1e0ff */
[----:B------:R-:W-:Y:S01]  /*4cc0*/  UPLOP3.LUT UP3, UPT, UPT, UPT, UPT, 0x80, 0x8 ;  /* 0x000000000008789c */ /* 0x000fe20003f6f070 */
[----:B------:R-:W-:Y:S01]  /*4cd0*/  R2UR UR23, R47 ;  /* 0x000000002f1772ca */ /* 0x000fe200000e0000 */
[----:B------:R-:W-:Y:S01]  /*4ce0*/  UMOV UR20, 0x0 ;  /* 0x0000000000147882 */ /* 0x000fe20000000000 */
[----:B------:R-:W-:Y:S01]  /*4cf0*/  @!P1 R2UR UR7, R6 ;  /* 0x00000000060792ca */ /* 0x000fe200000e0000 */
[----:B------:R-:W-:Y:S01]  /*4d00*/  @!P1 IMAD.X R0, RZ, RZ, R17, P0 ;  /* 0x000000ffff009224 */ /* 0x000fe200000e0611 */
[----:B------:R-:W-:Y:S01]  /*4d10*/  UMOV UR21, 0x10000000 ;  /* 0x1000000000157882 */ /* 0x000fe20000000000 */
[----:B------:R-:W-:Y:S01]  /*4d20*/  UMOV UR12, UR36 ;  /* 0x00000024000c7c82 */ /* 0x000fe20008000000 */
[----:B------:R-:W-:Y:S01]  /*4d30*/  VOTEU.ALL UP0, P1 ;  /* 0x0000000000ff7886 */ /* 0x000fe20000800000 */
[----:B------:R-:W-:Y:S01]  /*4d40*/  R2UR UR22, R48 ;  /* 0x00000000301672ca */ /* 0x000fe200000e0000 */
[----:B------:R-:W-:Y:S01]  /*4d50*/  UMOV UR36, UR27 ;  /* 0x0000001b00247c82 */ /* 0x000fe20008000000 */
[----:B------:R-:W-:Y:S02]  /*4d60*/  @!P1 R2UR UR4, R0 ;  /* 0x00000000000492ca */ /* 0x000fe400000e0000 */
[----:B------:R-:W-:Y:S01]  /*4d70*/  @!UP0 UIADD3 UR10, UPT, UPT, UR10, 0x20, URZ ;  /* 0x000000200a0a8890 */ /* 0x000fe2000fffe0ff */
[C---:B------:R-:W-:Y:S01]  /*4d80*/  ISETP.NE.AND P0, PT, R14.reuse, 0x2, PT ;  /* 0x000000020e00780c */ /* 0x040fe20003f05270 */
[----:B------:R-:W-:Y:S02]  /*4d90*/  UIADD3 UR26, UPT, UPT, UR13, UR23, URZ ;  /* 0x000000170d1a7290 */ /* 0x000fe4000fffe0ff */
[----:B------:R-:W-:Y:S01]  /*4da0*/  IMAD.U32 R8, RZ, RZ, UR7 ;  /* 0x00000007ff087e24 */ /* 0x000fe2000f8e00ff */
[----:B------:R-:W-:Y:S02]  /*4db0*/  SEL R0, RZ, 0x1, P0 ;  /* 0x00000001ff007807 */ /* 0x000fe40000000000 */
[----:B------:R-:W-:Y:S02]  /*4dc0*/  SEL R14, R14, RZ, P0 ;  /* 0x000000ff0e0e7207 */ /* 0x000fe40000000000 */
[----:B------:R-:W-:Y:S01]  /*4dd0*/  @!P1 R2UR UR18, R8 ;  /* 0x00000000081292ca */ /* 0x000fe200000e0000 */
[----:B------:R-:W-:Y:S01]  /*4de0*/  UIADD3 UR25, UPT, UPT, UR14, UR22, URZ ;  /* 0x000000160e197290 */ /* 0x000fe2000fffe0ff */
[----:B------:R-:W-:Y:S01]  /*4df0*/  IMAD.U32 R9, RZ, RZ, UR4 ;  /* 0x00000004ff097e24 */ /* 0x000fe2000f8e00ff */
[----:B------:R-:W-:Y:S01]  /*4e00*/  @!UP0 ULEA UR4, UR6, UR24, 0xc ;  /* 0x0000001806048291 */ /* 0x000fe2000f8e60ff */
[----:B------:R-:W-:Y:S03]  /*4e10*/  LOP3.LUT R13, R13, R0, RZ, 0x3c, !PT ;  /* 0x000000000d0d7212 */ /* 0x000fe600078e3cff */
[----:B------:R-:W-:Y:S01]  /*4e20*/  @!P1 R2UR UR19, R9 ;  /* 0x00000000091392ca */ /* 0x000fe200000e0000 */
[----:B------:R-:W-:Y:S01]  /*4e30*/  @!UP0 UIADD3 UR8, UPT, UPT, UR4, 0x200, URZ ;  /* 0x0000020004088890 */ /* 0x000fe2000fffe0ff */
[----:B------:R-:W-:Y:S01]  /*4e40*/  VOTEU.ALL UP0, P1 ;  /* 0x0000000000ff7886 */ /* 0x000fe20000800000 */
[----:B------:R-:W-:Y:S10]  /*4e50*/  UPRMT UR4, UR54, 0x654, UR9 ;  /* 0x0000065436047896 */ /* 0x000ff40008000009 */
[----:B------:R1:W-:Y:S01]  /*4e60*/  @!UP0 UTMALDG.3D [UR8], [UR18], desc[UR20] ;  /* 0x00001408120085b4 */ /* 0x0003e20008011000 */
[----:B------:R3:W-:Y:S01]  /*4e70*/  @!P1 SYNCS.ARRIVE.TRANS64.RED.A0TR RZ, [UR5+0x30], R7 ;  /* 0x00003007ffff99a7 */ /* 0x0007e20008300405 */
[----:B------:R-:W-:Y:S01]  /*4e80*/  SYNCS.ARRIVE.TRANS64.RED.A1T0 RZ, [UR4], RZ ;  /* 0x000000ffffff79a7 */ /* 0x000fe20008100404 */
[----:B------:R-:W-:Y:S04]  /*4e90*/  UIADD3 UR4, UPT, UPT, UR6, 0x1, URZ ;  /* 0x0000000106047890 */ /* 0x000fe8000fffe0ff */
[----:B------:R-:W-:Y:S04]  /*4ea0*/  UISETP.NE.AND UP0, UPT, UR4, 0x3, UPT ;  /* 0x000000030400788c */ /* 0x000fe8000bf05270 */
[----:B------:R-:W-:Y:S06]  /*4eb0*/  USEL UR5, URZ, 0x1, UP0 ;  /* 0x00000001ff057887 */ /* 0x000fec0008000000 */
[----:B------:R-:W-:Y:S01]  /*4ec0*/  LOP3.LUT R15, R15, UR5, RZ, 0x3c, !PT ;  /* 0x000000050f0f7c12 */ /* 0x000fe2000f8e3cff */
[----:B-1----:R-:W-:Y:S01]  /*4ed0*/  USEL UR12, UR4, URZ, UP0 ;  /* 0x000000ff040c7287 */ /* 0x002fe20008000000 */
[----:B------:R-:W-:Y:S11]  /*4ee0*/  BRA.U UP1, `(.L_x_82) ;  /* 0xfffffff101f07547 */ /* 0x000ff6000b83ffff */
[----:B------:R-:W-:Y:S01]  /*4ef0*/  UIADD3 UR24, UPT, UPT, UR24, 0x48, URZ ;  /* 0x0000004818187890 */ /* 0x000fe2000fffe0ff */
[----:B----4-:R-:W-:-:S03]  /*4f00*/  SHF.L.U32 R2, R15, 0x1f, RZ ;  /* 0x0000001f0f027819 */ /* 0x010fc600000006ff */
[----:B------:R-:W-:-:S09]  /*4f10*/  ULEA UR4, UR12, UR24, 0x3 ;  /* 0x000000180c047291 */ /* 0x000fd2000f8e18ff */
[----:B------:R-:W1:Y:S02]  /*4f20*/  SYNCS.PHASECHK.TRANS64.TRYWAIT P0, [UR4], R2 ;  /* 0x00000002ff0075a7 */ /* 0x000e640008001104 */
[----:B-1----:R-:W-:Y:S05]  /*4f30*/  @!P0 BRA `(.L_x_83) ;  /* 0x0000003000008947 */ /* 0x002fea0003800000 */
.L_x_153:
        /* <DEDUP_REMOVED lines=9> */
.L_x_155:
        /* <DEDUP_REMOVED lines=8> */
.L_x_85:
[----:B-1----:R1:W2:Y:S02]  /*5050*/  SYNCS.PHASECHK.TRANS64.TRYWAIT P0, [R0+URZ], R2 ;  /* 0x00000002000075a7 */ /* 0x0022a400080011ff */
[----:B--2---:R-:W-:Y:S05]  /*5060*/  @!P0 NANOSLEEP.SYNCS 0x989680 ;  /* 0x009896800000895d */ /* 0x004fea0003900000 */
[----:B------:R-:W2:Y:S02]  /*5070*/  @!P0 SYNCS.PHASECHK.TRANS64 P0, [R0+URZ], R2 ;  /* 0x00000002000085a7 */ /* 0x000ea400080010ff */
[----:B--2---:R-:W-:Y:S05]  /*5080*/  @P0 EXIT ;  /* 0x000000000000094d */ /* 0x004fea0003800000 */
[----:B------:R-:W-:Y:S05]  /*5090*/  BRA `(.L_x_85) ;  /* 0xfffffffc00ec7947 */ /* 0x000fea000383ffff */
.L_x_73:
[----:B------:R-:W-:-:S06]  /*50a0*/  UISETP.GE.AND UP0, UPT, UR22, 0x4, UPT ;  /* 0x000000041600788c */ /* 0x000fcc000bf06270 */
[----:B------:R-:W-:-:S13]  /*50b0*/  PLOP3.LUT P0, PT, PT, PT, UP0, 0x80, 0x8 ;  /* 0x000000000008781c */ /* 0x000fda0003f0f008 */
[----:B------:R-:W-:Y:S05]  /*50c0*/  @!P0 EXIT ;  /* 0x000000000000894d */ /* 0x000fea0003800000 */
[----:B------:R-:W-:Y:S01]  /*50d0*/  BAR.SYNC.DEFER_BLOCKING 0x6, 0xa0 ;  /* 0x0182800000007b1d */ /* 0x000fe20000010000 */
[C---:B------:R-:W-:Y:S01]  /*50e0*/  IMAD.SHL.U32 R3, R55.reuse, 0x20, RZ ;  /* 0x0000002037037824 */ /* 0x040fe200078e00ff */
[----:B------:R-:W-:Y:S01]  /*50f0*/  SHF.R.U32.HI R4, RZ, 0x1, R55 ;  /* 0x00000001ff047819 */ /* 0x000fe20000011637 */
[C---:B------:R-:W-:Y:S01]  /*5100*/  IMAD.SHL.U32 R2, R55.reuse, 0x10, RZ ;  /* 0x0000001037027824 */ /* 0x040fe200078e00ff */
[C---:B------:R-:W-:Y:S01]  /*5110*/  LOP3.LUT P0, RZ, R55.reuse, 0x4, RZ, 0xc0, !PT ;  /* 0x0000000437ff7812 */ /* 0x040fe2000780c0ff */
[----:B------:R-:W-:Y:S01]  /*5120*/  IMAD.U32 R23, R55, 0x10000, RZ ;  /* 0x0001000037177824 */ /* 0x000fe200078e00ff */
[----:B------:R-:W-:Y:S01]  /*5130*/  UMOV UR44, 0x400 ;  /* 0x00000400002c7882 */ /* 0x000fe20000000000 */
[----:B------:R-:W1:Y:S01]  /*5140*/  LDCU.64 UR4, c[0x0][0x890] ;  /* 0x00011200ff0477ac */ /* 0x000e620008000a00 */
[----:B------:R-:W2:Y:S01]  /*5150*/  LDC.64 R42, c[0x0][0x8b0] ;  /* 0x00022c00ff2a7b82 */ /* 0x000ea20000000a00 */
[----:B------:R-:W-:Y:S01]  /*5160*/  LOP3.LUT R5, R3, 0xc0, RZ, 0xc0, !PT ;  /* 0x000000c003057812 */ /* 0x000fe200078ec0ff */
[----:B------:R-:W-:Y:S01]  /*5170*/  IMAD.SHL.U32 R44, R55, 0x4, RZ ;  /* 0x00000004372c7824 */ /* 0x000fe200078e00ff */
[----:B------:R-:W-:Y:S01]  /*5180*/  ULEA UR44, UR54, UR44, 0x18 ;  /* 0x0000002c362c7291 */ /* 0x000fe2000f8ec0ff */
[----:B------:R-:W-:Y:S01]  /*5190*/  LOP3.LUT R2, R2, 0x600, RZ, 0xc0, !PT ;  /* 0x0000060002027812 */ /* 0x000fe200078ec0ff */
[----:B------:R-:W-:Y:S01]  /*51a0*/  IMAD.MOV.U32 R54, RZ, RZ, 0x10 ;  /* 0x00000010ff367424 */ /* 0x000fe200078e00ff */
[----:B------:R-:W-:Y:S01]  /*51b0*/  LOP3.LUT R4, R5, 0x8, R4, 0xf8, !PT ;  /* 0x0000000805047812 */ /* 0x000fe200078ef804 */
[----:B------:R-:W-:Y:S01]  /*51c0*/  IMAD.MOV.U32 R22, RZ, RZ, RZ ;  /* 0x000000ffff167224 */ /* 0x000fe200078e00ff */
[----:B------:R-:W3:Y:S01]  /*51d0*/  LDC.64 R40, c[0x0][0x8a8] ;  /* 0x00022a00ff287b82 */ /* 0x000ee20000000a00 */
[----:B------:R-:W-:-:S02]  /*51e0*/  LOP3.LUT R2, R2, 0x20, R3, 0xf8, !PT ;  /* 0x0000002002027812 */ /* 0x000fc400078ef803 */
[----:B------:R-:W-:Y:S02]  /*51f0*/  CS2R R52, SRZ ;  /* 0x0000000000347805 */ /* 0x000fe4000001ff00 */
[----:B------:R-:W-:Y:S01]  /*5200*/  LOP3.LUT R23, R23, 0x600000, RZ, 0xc0, !PT ;  /* 0x0060000017177812 */ /* 0x000fe200078ec0ff */
[----:B------:R-:W-:Y:S01]  /*5210*/  IMAD.MOV.U32 R51, RZ, RZ, RZ ;  /* 0x000000ffff337224 */ /* 0x000fe200078e00ff */
[----:B------:R-:W-:Y:S01]  /*5220*/  LOP3.LUT R44, R4, 0x18, R44, 0x78, !PT ;  /* 0x00000018042c7812 */ /* 0x000fe200078e782c */
[----:B------:R-:W4:Y:S01]  /*5230*/  LDCU UR63, c[0x0][0x370] ;  /* 0x00006e00ff3f77ac */ /* 0x000f220008000800 */
[----:B------:R-:W-:Y:S01]  /*5240*/  LOP3.LUT R2, R2, 0x100, R3, 0xf8, !PT ;  /* 0x0000010002027812 */ /* 0x000fe200078ef803 */
[----:B------:R-:W4:Y:S01]  /*5250*/  LDS R0, [UR44+0x120] ;  /* 0x0001202cff007984 */ /* 0x000f220008000800 */
[----:B-1----:R-:W-:Y:S01]  /*5260*/  IMAD.U32 R57, RZ, RZ, UR4 ;  /* 0x00000004ff397e24 */ /* 0x002fe2000f8e00ff */
[----:B------:R-:W-:Y:S01]  /*5270*/  UIADD3 UR4, UPT, UPT, UR44, 0x200, URZ ;  /* 0x000002002c047890 */ /* 0x000fe2000fffe0ff */
[----:B------:R-:W-:Y:S01]  /*5280*/  LOP3.LUT R44, R2, R44, RZ, 0xfc, !PT ;  /* 0x0000002c022c7212 */ /* 0x000fe200078efcff */
[----:B------:R-:W-:Y:S01]  /*5290*/  IMAD.U32 R56, RZ, RZ, UR5 ;  /* 0x00000005ff387e24 */ /* 0x000fe2000f8e00ff */
[----:B------:R-:W-:Y:S01]  /*52a0*/  LOP3.LUT R55, R55, 0x60, RZ, 0xc0, !PT ;  /* 0x0000006037377812 */ /* 0x000fe200078ec0ff */
[----:B------:R-:W1:Y:S01]  /*52b0*/  LDCU UR43, c[0x0][0xb0c] ;  /* 0x00016180ff2b77ac */ /* 0x000e620008000800 */
[----:B------:R-:W-:Y:S01]  /*52c0*/  SEL R54, R54, 0xfffffff0, !P0 ;  /* 0xfffffff036367807 */ /* 0x000fe20004000000 */
[----:B------:R-:W-:Y:S01]  /*52d0*/  IMAD.U32 R59, RZ, RZ, UR4 ;  /* 0x00000004ff3b7e24 */ /* 0x000fe2000f8e00ff */
[----:B------:R-:W1:Y:S01]  /*52e0*/  LDCU UR39, c[0x0][0xb30] ;  /* 0x00016600ff2777ac */ /* 0x000e620008000800 */
[----:B------:R-:W1:Y:S01]  /*52f0*/  LDCU.64 UR60, c[0x0][0x888] ;  /* 0x00011100ff3c77ac */ /* 0x000e620008000a00 */
[----:B------:R-:W1:Y:S01]  /*5300*/  LDCU.64 UR40, c[0x0][0xb28] ;  /* 0x00016500ff2877ac */ /* 0x000e620008000a00 */
[----:B------:R-:W1:Y:S01]  /*5310*/  LDCU.128 UR56, c[0x0][0xb10] ;  /* 0x00016200ff3877ac */ /* 0x000e620008000c00 */
[----:B------:R-:W1:Y:S01]  /*5320*/  LDCU UR62, c[0x0][0x374] ;  /* 0x00006e80ff3e77ac */ /* 0x000e620008000800 */
[----:B------:R-:W-:Y:S01]  /*5330*/  UMOV UR55, 0x1 ;  /* 0x0000000100377882 */ /* 0x000fe20000000000 */
[----:B------:R-:W-:Y:S01]  /*5340*/  UMOV UR46, URZ ;  /* 0x000000ff002e7c82 */ /* 0x000fe20008000000 */
[----:B------:R-:W-:Y:S01]  /*5350*/  UMOV UR53, URZ ;  /* 0x000000ff00357c82 */ /* 0x000fe20008000000 */
[----:B------:R-:W-:Y:S01]  /*5360*/  UMOV UR52, URZ ;  /* 0x000000ff00347c82 */ /* 0x000fe20008000000 */
[----:B-1234-:R-:W-:-:S07]  /*5370*/  IMAD.IADD R23, R0, 0x1, R23 ;  /* 0x0000000100177824 */ /* 0x01efce00078e0217 */
.L_x_116:
[C---:B------:R-:W-:Y:S02]  /*5380*/  LEA R0, R51.reuse, UR44, 0x3 ;  /* 0x0000002c33007c11 */ /* 0x040fe4000f8e18ff */
[----:B------:R-:W-:Y:S02]  /*5390*/  SHF.L.U32 R2, R52, 0x1f, RZ ;  /* 0x0000001f34027819 */ /* 0x000fe400000006ff */
[----:B-1----:R-:W-:Y:S02]  /*53a0*/  LEA R4, R51, UR44, 0x4 ;  /* 0x0000002c33047c11 */ /* 0x002fe4000f8e20ff */
[----:B------:R-:W1:Y:S02]  /*53b0*/  SYNCS.PHASECHK.TRANS64.TRYWAIT P0, [R0+URZ+0x70], R2 ;  /* 0x00007002000075a7 */ /* 0x000e6400080011ff */
[----:B-1----:R-:W-:Y:S05]  /*53c0*/  @!P0 BRA `(.L_x_86) ;  /* 0x0000002c000c8947 */ /* 0x002fea0003800000 */
.L_x_156:
[----:B------:R-:W-:Y:S01]  /*53d0*/  R2UR UR7, R58 ;  /* 0x000000003a0772ca */ /* 0x000fe200000e0000 */
[----:B------:R-:W2:Y:S01]  /*53e0*/  LDS.128 R4, [R4+0x100] ;  /* 0x0001000004047984 */ /* 0x000ea20000000c00 */
[----:B-1----:R-:W-:Y:S01]  /*53f0*/  VIADD R0, R0, 0x80 ;  /* 0x0000008000007836 */ /* 0x002fe20000000000 */
[----:B------:R-:W-:Y:S04]  /*5400*/  UISETP.GE.AND UP0, UPT, UR42, 0x1, UPT ;  /* 0x000000012a00788c */ /* 0x000fe8000bf06270 */
[----:B------:R-:W-:Y:S01]  /*5410*/  PRMT R0, RZ, 0x654, R0 ;  /* 0x00000654ff007816 */ /* 0x000fe20000000000 */
[----:B------:R-:W-:Y:S01]  /*5420*/  @!PT LDS RZ, [RZ] ;  /* 0x00000000fffff984 */ /* 0x000fe20000000800 */
[----:B------:R-:W-:Y:S01]  /*5430*/  @!PT LDS RZ, [RZ] ;  /* 0x00000000fffff984 */ /* 0x000fe20000000800 */
[----:B------:R-:W-:Y:S01]  /*5440*/  @!PT LDS RZ, [RZ] ;  /* 0x00000000fffff984 */ /* 0x000fe20000000800 */
[----:B------:R-:W-:Y:S01]  /*5450*/  @!PT LDS RZ, [RZ] ;  /* 0x00000000fffff984 */ /* 0x000fe20000000800 */
[----:B------:R1:W-:Y:S06]  /*5460*/  MEMBAR.ALL.CTA ;  /* 0x0000000000007992 */ /* 0x0003ec0000008000 */
[----:B-1----:R-:W1:Y:S02]  /*5470*/  FENCE.VIEW.ASYNC.S ;  /* 0x00000000000073c6 */ /* 0x002e640000000000 */
[----:B-1----:R1:W-:Y:S01]  /*5480*/  SYNCS.ARRIVE.TRANS64.RED.A1T0 RZ, [R0+URZ], RZ ;  /* 0x000000ff00ff79a7 */ /* 0x0023e200081004ff */
[----:B--2---:R-:W-:Y:S11]  /*5490*/  LOP3.LUT P0, RZ, R6, 0x1, RZ, 0xc0, !PT ;  /* 0x0000000106ff7812 */ /* 0x004ff6000780c0ff */
[----:B------:R-:W-:Y:S02]  /*54a0*/  @!UPT UIADD3 URZ, UPT, UPT, URZ, URZ, URZ ;  /* 0x000000fffffff290 */ /* 0x000fe4000fffe0ff */
[----:B------:R-:W-:Y:S01]  /*54b0*/  VOTEU.ANY UP1, P0 ;  /* 0x0000000000ff7886 */ /* 0x000fe20000020100 */
[----:B------:R-:W-:Y:S01]  /*54c0*/  PLOP3.LUT P0, PT, PT, PT, UP1, 0x80, 0x8 ;  /* 0x000000000008781c */ /* 0x000fe20003f0f018 */
[----:B------:R-:W-:Y:S06]  /*54d0*/  UP2UR UR4, UPR, URZ, 0x2 ;  /* 0x00000002ff047883 */ /* 0x000fec0008000000 */
[----:B------:R-:W-:Y:S06]  /*54e0*/  IMAD.U32 R60, RZ, RZ, UR4 ;  /* 0x00000004ff3c7e24 */ /* 0x000fec000f8e00ff */
[----:B------:R-:W-:Y:S02]  /*54f0*/  @P0 SHF.R.U32.HI R2, RZ, 0x10, R5 ;  /* 0x00000010ff020819 */ /* 0x000fe40000011605 */
[----:B------:R-:W-:Y:S02]  /*5500*/  @P0 MOV R3, R4 ;  /* 0x0000000400030202 */ /* 0x000fe40000000f00 */
[----:B------:R-:W-:Y:S02]  /*5510*/  @P0 R2UR UR4, R2 ;  /* 0x00000000020402ca */ /* 0x000fe400000e0000 */
[----:B------:R-:W-:Y:S02]  /*5520*/  @P0 LOP3.LUT R4, R5, 0xffff, RZ, 0xc0, !PT ;  /* 0x0000ffff05040812 */ /* 0x000fe400078ec0ff */
[----:B------:R-:W-:Y:S02]  /*5530*/  @P0 R2UR UR6, R3 ;  /* 0x00000000030602ca */ /* 0x000fe400000e0000 */
[----:B------:R-:W-:Y:S07]  /*5540*/  @P0 R2UR UR5, R4 ;  /* 0x00000000040502ca */ /* 0x000fee00000e0000 */
[----:B------:R-:W-:Y:S02]  /*5550*/  @UP1 UMOV UR7, UR4 ;  /* 0x0000000400071c82 */ /* 0x000fe40008000000 */
[----:B------:R-:W-:Y:S02]  /*5560*/  IMAD.U32 R58, RZ, RZ, UR7 ;  /* 0x00000007ff3a7e24 */ /* 0x000fe4000f8e00ff */
[----:B------:R-:W-:Y:S02]  /*5570*/  @UP1 UMOV UR38, UR6 ;  /* 0x0000000600261c82 */ /* 0x000fe40008000000 */
[----:B------:R-:W-:Y:S01]  /*5580*/  @UP1 UMOV UR37, UR5 ;  /* 0x0000000500251c82 */ /* 0x000fe20008000000 */
[----:B-1----:R-:W-:Y:S05]  /*5590*/  BRA.U !UP0, `(.L_x_87) ;  /* 0x0000000108cc7547 */ /* 0x002fea000b800000 */
[----:B------:R-:W1:Y:S01]  /*55a0*/  LDCU UR12, c[0x0][0xb20] ;  /* 0x00016400ff0c77ac */ /* 0x000e620008000800 */
[----:B------:R-:W-:Y:S02]  /*55b0*/  UIMAD.WIDE.U32 UR4, UR62, UR59, URZ ;  /* 0x0000003b3e0472a5 */ /* 0x000fe4000f8e00ff */
[----:B------:R-:W-:Y:S02]  /*55c0*/  UIMAD.WIDE.U32 UR6, UR63, UR56, URZ ;  /* 0x000000383f0672a5 */ /* 0x000fe4000f8e00ff */
[----:B------:R-:W-:Y:S02]  /*55d0*/  UISETP.NE.AND UP0, UPT, UR58, 0x1, UPT ;  /* 0x000000013a00788c */ /* 0x000fe4000bf05270 */
[----:B------:R-:W-:Y:S02]  /*55e0*/  UIMAD.WIDE.U32 UR8, UR37, UR59, URZ ;  /* 0x0000003b250872a5 */ /* 0x000fe4000f8e00ff */
[----:B------:R-:W-:Y:S02]  /*55f0*/  UIMAD.WIDE.U32 UR10, UR38, UR56, URZ ;  /* 0x00000038260a72a5 */ /* 0x000fe4000f8e00ff */
[----:B------:R-:W-:Y:S02]  /*5600*/  UISETP.NE.AND UP1, UPT, UR43, 0x1, UPT ;  /* 0x000000012b00788c */ /* 0x000fe4000bf25270 */
[----:B------:R-:W-:Y:S01]  /*5610*/  UISETP.NE.AND UP2, UPT, UR42, 0x1, UPT ;  /* 0x000000012a00788c */ /* 0x000fe2000bf45270 */
[----:B------:R-:W-:Y:S02]  /*5620*/  UMOV UR4, UR5 ;  /* 0x0000000500047c82 */ /* 0x000fe40008000000 */
[----:B-1----:R-:W-:Y:S03]  /*5630*/  USHF.R.U32.HI UR5, URZ, UR12, UR4 ;  /* 0x0000000cff057299 */ /* 0x002fe60008011604 */
[----:B------:R-:W-:Y:S02]  /*5640*/  UMOV UR4, UR7 ;  /* 0x0000000700047c82 */ /* 0x000fe40008000000 */
[----:B------:R-:W-:Y:S02]  /*5650*/  USHF.R.U32.HI UR7, URZ, UR57, UR4 ;  /* 0x00000039ff077299 */ /* 0x000fe40008011604 */
[----:B------:R-:W-:Y:S02]  /*5660*/  USEL UR4, UR62, UR5, !UP0 ;  /* 0x000000053e047287 */ /* 0x000fe4000c000000 */
[----:B------:R-:W-:Y:S01]  /*5670*/  USEL UR7, UR63, UR7, !UP1 ;  /* 0x000000073f077287 */ /* 0x000fe2000c800000 */
[----:B------:R-:W-:Y:S01]  /*5680*/  UMOV UR5, UR9 ;  /* 0x0000000900057c82 */ /* 0x000fe20008000000 */
[----:B------:R-:W-:Y:S02]  /*5690*/  UIMAD.WIDE.U32 UR8, UR4, UR40, URZ ;  /* 0x00000028040872a5 */ /* 0x000fe4000f8e00ff */
[----:B------:R-:W-:Y:S03]  /*56a0*/  USHF.R.U32.HI UR6, URZ, UR12, UR5 ;  /* 0x0000000cff067299 */ /* 0x000fe60008011605 */
[----:B------:R-:W-:Y:S01]  /*56b0*/  UMOV UR5, UR11 ;  /* 0x0000000b00057c82 */ /* 0x000fe20008000000 */
[----:B------:R-:W-:Y:S02]  /*56c0*/  UIMAD.WIDE.U32 UR10, UR7, UR40, URZ ;  /* 0x00000028070a72a5 */ /* 0x000fe4000f8e00ff */
[----:B------:R-:W-:Y:S02]  /*56d0*/  USHF.R.U32.HI UR12, URZ, UR57, UR5 ;  /* 0x00000039ff0c7299 */ /* 0x000fe40008011605 */
[----:B------:R-:W-:Y:S01]  /*56e0*/  USEL UR6, UR37, UR6, !UP0 ;  /* 0x0000000625067287 */ /* 0x000fe2000c000000 */
[----:B------:R-:W-:Y:S02]  /*56f0*/  UMOV UR5, UR9 ;  /* 0x0000000900057c82 */ /* 0x000fe40008000000 */
[----:B------:R-:W-:Y:S01]  /*5700*/  UMOV UR10, UR11 ;  /* 0x0000000b000a7c82 */ /* 0x000fe20008000000 */
[----:B------:R-:W-:Y:S02]  /*5710*/  @UP2 USHF.R.U32.HI UR4, URZ, UR41, UR5 ;  /* 0x00000029ff042299 */ /* 0x000fe40008011605 */
[----:B------:R-:W-:Y:S02]  /*5720*/  @UP2 USHF.R.U32.HI UR7, URZ, UR41, UR10 ;  /* 0x00000029ff072299 */ /* 0x000fe4000801160a */
[----:B------:R-:W-:Y:S02]  /*5730*/  UIMAD UR4, UR42, UR4, URZ ;  /* 0x000000042a0472a4 */ /* 0x000fe4000f8e02ff */
[----:B------:R-:W-:Y:S02]  /*5740*/  UIMAD.WIDE.U32 UR10, UR6, UR40, URZ ;  /* 0x00000028060a72a5 */ /* 0x000fe4000f8e00ff */
[----:B------:R-:W-:Y:S02]  /*5750*/  USEL UR5, UR38, UR12, !UP1 ;  /* 0x0000000c26057287 */ /* 0x000fe4000c800000 */
[----:B------:R-:W-:Y:S02]  /*5760*/  UIMAD UR8, UR42, UR7, URZ ;  /* 0x000000072a0872a4 */ /* 0x000fe4000f8e02ff */
[----:B------:R-:W-:Y:S03]  /*5770*/  UISETP.GE.AND UP0, UPT, UR6, UR4, UPT ;  /* 0x000000040600728c */ /* 0x000fe6000bf06270 */
[----:B------:R-:W-:Y:S01]  /*5780*/  UMOV UR4, UR11 ;  /* 0x0000000b00047c82 */ /* 0x000fe20008000000 */
[----:B------:R-:W-:Y:S02]  /*5790*/  UISETP.GE.OR UP0, UPT, UR5, UR8, UP0 ;  /* 0x000000080500728c */ /* 0x000fe40008706670 */
[----:B------:R-:W-:Y:S02]  /*57a0*/  USHF.R.U32.HI UR4, URZ, UR41, UR4 ;  /* 0x00000029ff047299 */ /* 0x000fe40008011604 */
[----:B------:R-:W-:Y:S02]  /*57b0*/  UIMAD.WIDE.U32 UR8, UR5, UR40, URZ ;  /* 0x00000028050872a5 */ /* 0x000fe4000f8e00ff */
[----:B------:R-:W-:Y:S02]  /*57c0*/  USEL UR11, UR6, UR4, !UP2 ;  /* 0x00000004060b7287 */ /* 0x000fe4000d000000 */
[----:B------:R-:W-:Y:S02]  /*57d0*/  UIADD3 UR8, UPT, UPT, -UR5, URZ, URZ ;  /* 0x000000ff05087290 */ /* 0x000fe4000fffe1ff */
[----:B------:R-:W-:Y:S01]  /*57e0*/  UIADD3 UR10, UPT, UPT, -UR11, URZ, URZ ;  /* 0x000000ff0b0a7290 */ /* 0x000fe2000fffe1ff */
[----:B------:R-:W-:Y:S01]  /*57f0*/  @!UP0 UMOV UR4, UR9 ;  /* 0x0000000900048c82 */ /* 0x000fe20008000000 */
[----:B------:R-:W-:Y:S02]  /*5800*/  UIADD3 UR9, UPT, UPT, -UR6, URZ, URZ ;  /* 0x000000ff06097290 */ /* 0x000fe4000fffe1ff */
[----:B------:R-:W-:Y:S02]  /*5810*/  @!UP0 USHF.R.U32.HI UR4, URZ, UR41, UR4 ;  /* 0x00000029ff048299 */ /* 0x000fe40008011604 */
[----:B------:R-:W-:Y:S02]  /*5820*/  UIMAD UR10, UR42, UR10, UR6 ;  /* 0x0000000a2a0a72a4 */ /* 0x000fe4000f8e0206 */
[----:B------:R-:W-:Y:S04]  /*5830*/  @!UP0 USEL UR4, UR5, UR4, !UP2 ;  /* 0x0000000405048287 */ /* 0x000fe8000d000000 */
[----:B------:R-:W-:Y:S02]  /*5840*/  @!UP0 UIMAD UR10, UR7, UR10, UR4 ;  /* 0x0000000a070a82a4 */ /* 0x000fe4000f8e0204 */
[----:B------:R-:W-:Y:S02]  /*5850*/  @!UP0 UIADD3 UR11, UPT, UPT, UR11, -UR4, URZ ;  /* 0x800000040b0b8290 */ /* 0x000fe4000fffe0ff */
[----:B------:R-:W-:Y:S02]  /*5860*/  UIMAD UR7, UR43, UR8, UR38 ;  /* 0x000000082b0772a4 */ /* 0x000fe4000f8e0226 */
[----:B------:R-:W-:Y:S02]  /*5870*/  @!UP0 UIMAD UR6, UR11, UR42, UR5 ;  /* 0x0000002a0b0682a4 */ /* 0x000fe4000f8e0205 */
[----:B------:R-:W-:Y:S01]  /*5880*/  UIMAD UR4, UR58, UR9, UR37 ;  /* 0x000000093a0472a4 */ /* 0x000fe2000f8e0225 */
[----:B------:R-:W-:Y:S02]  /*5890*/  @!UP0 UMOV UR5, UR10 ;  /* 0x0000000a00058c82 */ /* 0x000fe40008000000 */
[----:B------:R-:W-:Y:S02]  /*58a0*/  UIMAD UR38, UR5, UR43, UR7 ;  /* 0x0000002b052672a4 */ /* 0x000fe4000f8e0207 */
[----:B------:R-:W-:Y:S11]  /*58b0*/  UIMAD UR37, UR6, UR58, UR4 ;  /* 0x0000003a062572a4 */ /* 0x000ff6000f8e0204 */
[----:B------:R-:W-:Y:S01]  /*58c0*/  @!UPT UIADD3 URZ, UPT, UPT, URZ, URZ, URZ ;  /* 0x000000fffffff290 */ /* 0x000fe2000fffe0ff */
.L_x_87:
[----:B------:R-:W-:Y:S01]  /*58d0*/  UISETP.NE.AND UP0, UPT, UR39, 0x1, UPT ;  /* 0x000000012700788c */ /* 0x000fe2000bf05270 */
[----:B------:R-:W-:Y:S01]  /*58e0*/  R2UR UR11, R59 ;  /* 0x000000003b0b72ca */ /* 0x000fe200000e0000 */
[----:B------:R-:W-:Y:S01]  /*58f0*/  USHF.L.U32 UR50, UR25, 0x6, URZ ;  /* 0x0000000619327899 */ /* 0x000fe200080006ff */
[----:B------:R-:W-:Y:S01]  /*5900*/  IADD3 R51, PT, PT, R51, 0x1, RZ ;  /* 0x0000000133337810 */ /* 0x000fe20007ffe0ff */
[----:B------:R-:W-:Y:S07]  /*5910*/  USHF.L.U32 UR49, UR26, 0x6, URZ ;  /* 0x000000061a317899 */ /* 0x000fee00080006ff */
[----:B------:R-:W1:Y:S01]  /*5920*/  @!UP0 LDCU.128 UR12, c[0x0][0xb10] ;  /* 0x00016200ff0c87ac */ /* 0x000e620008000c00 */
[----:B------:R-:W2:Y:S01]  /*5930*/  @!UP0 LDCU UR5, c[0x0][0xb0c] ;  /* 0x00016180ff0587ac */ /* 0x000ea20008000800 */
[----:B------:R-:W3:Y:S01]  /*5940*/  @!UP0 LDCU UR10, c[0x0][0xb20] ;  /* 0x00016400ff0a87ac */ /* 0x000ee20008000800 */
[----:B-1----:R-:W-:Y:S02]  /*5950*/  UIMAD.WIDE.U32 UR8, UR38, UR12, URZ ;  /* 0x0000000c260872a5 */ /* 0x002fe4000f8e00ff */
[----:B------:R-:W-:Y:S02]  /*5960*/  UIMAD.WIDE.U32 UR6, UR37, UR15, URZ ;  /* 0x0000000f250672a5 */ /* 0x000fe4000f8e00ff */
[----:B------:R-:W-:Y:S03]  /*5970*/  @!UP0 UISETP.NE.AND UP1, UPT, UR14, 0x1, UPT ;  /* 0x000000010e00888c */ /* 0x000fe6000bf25270 */
[----:B------:R-:W-:Y:S01]  /*5980*/  @!UP0 UMOV UR4, UR9 ;  /* 0x0000000900048c82 */ /* 0x000fe20008000000 */
[----:B--2---:R-:W-:Y:S02]  /*5990*/  @!UP0 UISETP.NE.AND UP2, UPT, UR5, 0x1, UPT ;  /* 0x000000010500888c */ /* 0x004fe4000bf45270 */
[----:B------:R-:W-:Y:S01]  /*59a0*/  @!UP0 USHF.R.U32.HI UR4, URZ, UR13, UR4 ;  /* 0x0000000dff048299 */ /* 0x000fe20008011604 */
[----:B------:R-:W-:Y:S02]  /*59b0*/  @!UP0 UMOV UR6, UR7 ;  /* 0x0000000700068c82 */ /* 0x000fe40008000000 */
[----:B---3--:R-:W-:Y:S02]  /*59c0*/  @!UP0 USHF.R.U32.HI UR6, URZ, UR10, UR6 ;  /* 0x0000000aff068299 */ /* 0x008fe40008011606 */
[----:B------:R-:W-:Y:S02]  /*59d0*/  @!UP0 USEL UR7, UR38, UR4, !UP2 ;  /* 0x0000000426078287 */ /* 0x000fe4000d000000 */
[----:B------:R-:W-:Y:S04]  /*59e0*/  @!UP0 USEL UR6, UR37, UR6, !UP1 ;  /* 0x0000000625068287 */ /* 0x000fe8000c800000 */
[----:B------:R-:W-:Y:S02]  /*59f0*/  @!UP0 UIADD3 UR4, UPT, UPT, -UR7, UR6, URZ ;  /* 0x0000000607048290 */ /* 0x000fe4000fffe1ff */
[----:B------:R-:W-:Y:S02]  /*5a00*/  @!UP0 UIADD3 UR6, UPT, UPT, UR7, -UR6, URZ ;  /* 0x8000000607068290 */ /* 0x000fe4000fffe0ff */
[----:B------:R-:W-:Y:S02]  /*5a10*/  @!UP0 UIMAD UR38, UR4, UR5, UR38 ;  /* 0x00000005042682a4 */ /* 0x000fe4000f8e0226 */
[----:B------:R-:W-:Y:S02]  /*5a20*/  @!UP0 UIMAD UR37, UR6, UR14, UR37 ;  /* 0x0000000e062582a4 */ /* 0x000fe4000f8e0225 */
[----:B------:R-:W-:Y:S09]  /*5a30*/  ULOP3.LUT UP0, URZ, UR11, 0x1b0, URZ, 0xc0, !UPT ;  /* 0x000001b00bff7892 */ /* 0x000ff2000f80c0ff */
[----:B------:R-:W-:Y:S05]  /*5a40*/  BRA.U !UP0, `(.L_x_88) ;  /* 0x00000001087c7547 */ /* 0x000fea000b800000 */
[----:B------:R-:W1:Y:S01]  /*5a50*/  LDCU.64 UR8, c[0x4][0x80] ;  /* 0x01001000ff0877ac */ /* 0x000e620008000a00 */
[----:B------:R-:W-:Y:S01]  /*5a60*/  MOV R2, 0x0 ;  /* 0x0000000000027802 */ /* 0x000fe20000000f00 */
[----:B------:R-:W-:Y:S02]  /*5a70*/  HFMA2 R12, -RZ, RZ, 0, 5.9604644775390625e-08 ;  /* 0x00000001ff0c7431 */ /* 0x000fe400000001ff */
[----:B------:R-:W-:Y:S01]  /*5a80*/  IMAD.MOV.U32 R8, RZ, RZ, 0x70 ;  /* 0x00000070ff087424 */ /* 0x000fe200078e00ff */
[----:B------:R2:W3:Y:S01]  /*5a90*/  LDC.64 R14, c[0x4][R2] ;  /* 0x01000000020e7b82 */ /* 0x0004e20000000a00 */
[----:B------:R-:W4:Y:S01]  /*5aa0*/  LDCU.64 UR6, c[0x4][0x88] ;  /* 0x01001100ff0677ac */ /* 0x000f220008000a00 */
[----:B------:R-:W-:Y:S01]  /*5ab0*/  IMAD.MOV.U32 R13, RZ, RZ, RZ ;  /* 0x000000ffff0d7224 */ /* 0x000fe200078e00ff */
[----:B------:R-:W2:Y:S01]  /*5ac0*/  LDCU.64 UR4, c[0x4][0x8] ;  /* 0x01000100ff0477ac */ /* 0x000ea20008000a00 */
[----:B-1----:R-:W-:Y:S01]  /*5ad0*/  MOV R5, UR9 ;  /* 0x0000000900057c02 */ /* 0x002fe20008000f00 */
[----:B------:R-:W-:Y:S01]  /*5ae0*/  IMAD.U32 R4, RZ, RZ, UR8 ;  /* 0x00000008ff047e24 */ /* 0x000fe2000f8e00ff */
[----:B----4-:R-:W-:Y:S01]  /*5af0*/  MOV R7, UR7 ;  /* 0x0000000700077c02 */ /* 0x010fe20008000f00 */
[----:B------:R-:W-:Y:S01]  /*5b00*/  IMAD.U32 R6, RZ, RZ, UR6 ;  /* 0x00000006ff067e24 */ /* 0x000fe2000f8e00ff */
[----:B--2---:R-:W-:Y:S01]  /*5b10*/  MOV R11, UR5 ;  /* 0x00000005000b7c02 */ /* 0x004fe20008000f00 */
[----:B------:R-:W-:Y:S02]  /*5b20*/  IMAD.U32 R10, RZ, RZ, UR4 ;  /* 0x00000004ff0a7e24 */ /* 0x000fe4000f8e00ff */
[----:B------:R-:W-:Y:S07]  /*5b30*/  LEPC R20, `(.L_x_89) ;  /* 0x000000001014794e */ /* 0x000fee0000000000 */
[----:B---3-5:R-:W-:Y:S05]  /*5b40*/  CALL.ABS.NOINC R14 ;  /* 0x000000000e007343 */ /* 0x028fea0003c00000 */
.L_x_89:
[----:B------:R-:W1:Y:S01]  /*5b50*/  LDCU.64 UR8, c[0x4][0x80] ;  /* 0x01001000ff0877ac */ /* 0x000e620008000a00 */
[----:B------:R-:W2:Y:S01]  /*5b60*/  LDC.64 R2, c[0x4][R2] ;  /* 0x0100000002027b82 */ /* 0x000ea20000000a00 */
[----:B------:R-:W-:Y:S02]  /*5b70*/  HFMA2 R12, -RZ, RZ, 0, 5.9604644775390625e-08 ;  /* 0x00000001ff0c7431 */ /* 0x000fe400000001ff */
[----:B------:R-:W-:Y:S02]  /*5b80*/  IMAD.MOV.U32 R8, RZ, RZ, 0x70 ;  /* 0x00000070ff087424 */ /* 0x000fe400078e00ff */
[----:B------:R-:W-:Y:S01]  /*5b90*/  IMAD.MOV.U32 R13, RZ, RZ, RZ ;  /* 0x000000ffff0d7224 */ /* 0x000fe200078e00ff */
[----:B------:R-:W3:Y:S01]  /*5ba0*/  LDCU.64 UR6, c[0x4][0x88] ;  /* 0x01001100ff0677ac */ /* 0x000ee20008000a00 */
[----:B------:R-:W4:Y:S01]  /*5bb0*/  LDCU.64 UR4, c[0x4][0x8] ;  /* 0x01000100ff0477ac */ /* 0x000f220008000a00 */
[----:B-1----:R-:W-:Y:S02]  /*5bc0*/  MOV R4, UR8 ;  /* 0x0000000800047c02 */ /* 0x002fe40008000f00 */
[----:B------:R-:W-:Y:S02]  /*5bd0*/  MOV R5, UR9 ;  /* 0x0000000900057c02 */ /* 0x000fe40008000f00 */
[----:B---3--:R-:W-:Y:S01]  /*5be0*/  MOV R7, UR7 ;  /* 0x0000000700077c02 */ /* 0x008fe20008000f00 */
[----:B------:R-:W-:Y:S01]  /*5bf0*/  IMAD.U32 R6, RZ, RZ, UR6 ;  /* 0x00000006ff067e24 */ /* 0x000fe2000f8e00ff */
[----:B----4-:R-:W-:Y:S01]  /*5c00*/  MOV R11, UR5 ;  /* 0x00000005000b7c02 */ /* 0x010fe20008000f00 */
[----:B------:R-:W-:Y:S02]  /*5c10*/  IMAD.U32 R10, RZ, RZ, UR4 ;  /* 0x00000004ff0a7e24 */ /* 0x000fe4000f8e00ff */
[----:B------:R-:W-:Y:S07]  /*5c20*/  LEPC R20, `(.L_x_88) ;  /* 0x000000001014794e */ /* 0x000fee0000000000 */
[----:B--2---:R-:W-:Y:S05]  /*5c30*/  CALL.ABS.NOINC R2 ;  /* 0x0000000002007343 */ /* 0x004fea0003c00000 */
.L_x_88:
[----:B------:R-:W-:Y:S02]  /*5c40*/  R2UR UR6, R49 ;  /* 0x00000000310672ca */ /* 0x000fe400000e0000 */
[----:B------:R-:W-:Y:S02]  /*5c50*/  R2UR UR5, R57 ;  /* 0x00000000390572ca */ /* 0x000fe400000e0000 */
[----:B------:R-:W-:Y:S02]  /*5c60*/  R2UR UR4, R56 ;  /* 0x00000000380472ca */ /* 0x000fe400000e0000 */
[----:B------:R-:W-:Y:S02]  /*5c70*/  ISETP.NE.U32.AND P4, PT, R42, RZ, PT ;  /* 0x000000ff2a00720c */ /* 0x000fe40003f85070 */
[----:B------:R-:W-:Y:S02]  /*5c80*/  ISETP.NE.U32.AND P2, PT, RZ, UR60, PT ;  /* 0x0000003cff007c0c */ /* 0x000fe4000bf45070 */
[----:B------:R-:W-:Y:S02]  /*5c90*/  ISETP.NE.AND.EX P4, PT, R43, RZ, PT, P4 ;  /* 0x000000ff2b00720c */ /* 0x000fe40003f85340 */
[----:B------:R-:W-:Y:S01]  /*5ca0*/  ISETP.NE.AND.EX P2, PT, RZ, UR61, PT, P2 ;  /* 0x0000003dff007c0c */ /* 0x000fe2000bf45320 */
[----:B------:R-:W-:Y:S02]  /*5cb0*/  UISETP.NE.AND UP2, UPT, UR6, URZ, UPT ;  /* 0x000000ff0600728c */ /* 0x000fe4000bf45270 */
[----:B------:R-:W-:Y:S04]  /*5cc0*/  UISETP.NE.U32.AND UP0, UPT, UR5, URZ, UPT ;  /* 0x000000ff0500728c */ /* 0x000fe8000bf05070 */
[----:B------:R-:W-:Y:S01]  /*5cd0*/  UISETP.NE.AND.EX UP1, UPT, UR4, URZ, UPT, UP0 ;  /* 0x000000ff0400728c */ /* 0x000fe2000bf25300 */
[----:B------:R-:W-:Y:S01]  /*5ce0*/  PLOP3.LUT P1, PT, PT, PT, UP2, 0x80, 0x8 ;  /* 0x000000000008781c */ /* 0x000fe20003f2f028 */
[----:B------:R-:W-:Y:S03]  /*5cf0*/  UPLOP3.LUT UP0, UPT, UPT, UPT, UPT, 0x40, 0x4 ;  /* 0x000000000004789c */ /* 0x000fe60003f0e870 */
[----:B------:R-:W-:Y:S06]  /*5d00*/  @UP2 UPLOP3.LUT UP0, UPT, UPT, UPT, UP1, 0x80, 0x8 ;  /* 0x000000000008289c */ /* 0x000fec0003f0f010 */
[----:B------:R-:W-:Y:S01]  /*5d10*/  PLOP3.LUT P0, PT, PT, PT, UP0, 0x80, 0x8 ;  /* 0x000000000008781c */ /* 0x000fe20003f0f008 */
[----:B------:R-:W-:Y:S01]  /*5d20*/  @!UPT UIADD3 URZ, UPT, UPT, URZ, URZ, URZ ;  /* 0x000000fffffff290 */ /* 0x000fe2000fffe0ff */
[----:B------:R-:W-:Y:S11]  /*5d30*/  BRA.U !UP1, `(.L_x_90) ;  /* 0x0000000109407547 */ /* 0x000ff6000b800000 */
[----:B------:R-:W-:Y:S01]  /*5d40*/  UISETP.NE.U32.AND UP0, UPT, UR60, URZ, UPT ;  /* 0x000000ff3c00728c */ /* 0x000fe2000bf05070 */
[----:B------:R-:W-:Y:S01]  /*5d50*/  R2UR UR6, R57 ;  /* 0x00000000390672ca */ /* 0x000fe200000e0000 */
[----:B------:R-:W1:Y:S01]  /*5d60*/  LDCU.64 UR8, c[0x0][0x358] ;  /* 0x00006b00ff0877ac */ /* 0x000e620008000a00 */
[----:B------:R-:W-:Y:S02]  /*5d70*/  HFMA2 R45, -RZ, RZ, 0, 5.9604644775390625e-08 ;  /* 0x00000001ff2d7431 */ /* 0x000fe400000001ff */
[----:B------:R-:W-:Y:S01]  /*5d80*/  IMAD.MOV.U32 R0, RZ, RZ, 0x1 ;  /* 0x00000001ff007424 */ /* 0x000fe200078e00ff */
[----:B------:R-:W-:Y:S06]  /*5d90*/  UISETP.NE.AND.EX UP0, UPT, UR61, URZ, UPT, UP0 ;  /* 0x000000ff3d00728c */ /* 0x000fec000bf05300 */
[----:B------:R-:W-:Y:S05]  /*5da0*/  PLOP3.LUT P3, PT, PT, PT, UP0, 0x80, 0x8 ;  /* 0x000000000008781c */ /* 0x000fea0003f6f008 */
[----:B------:R-:W2:Y:S01]  /*5db0*/  @UP0 LDCU.64 UR4, c[0x0][0x888] ;  /* 0x00011100ff0407ac */ /* 0x000ea20008000a00 */
[----:B------:R-:W-:Y:S07]  /*5dc0*/  @UP0 UIMAD UR6, UR36, UR6, URZ ;  /* 0x00000006240602a4 */ /* 0x000fee000f8e02ff */
[----:B------:R-:W-:Y:S01]  /*5dd0*/  @!P3 PRMT R45, R0, 0x7610, R45 ;  /* 0x00007610002db816 */ /* 0x000fe2000000002d */
[----:B--2---:R-:W-:Y:S06]  /*5de0*/  @UP0 UIMAD.WIDE UR4, UR6, 0x4, UR4 ;  /* 0x00000004060408a5 */ /* 0x004fec000f8e0204 */
[----:B-----5:R-:W-:Y:S02]  /*5df0*/  IMAD.U32 R26, RZ, RZ, UR4 ;  /* 0x00000004ff1a7e24 */ /* 0x020fe4000f8e00ff */
[----:B------:R-:W-:Y:S03]  /*5e00*/  IMAD.U32 R27, RZ, RZ, UR5 ;  /* 0x00000005ff1b7e24 */ /* 0x000fe6000f8e00ff */
[----:B------:R-:W2:Y:S02]  /*5e10*/  @!UP0 LDCU UR4, c[0x0][0x880] ;  /* 0x00011000ff0487ac */ /* 0x000ea40008000800 */
[----:B-1----:R1:W5:Y:S02]  /*5e20*/  @P3 LDG.E R26, desc[UR8][R26.64] ;  /* 0x000000081a1a3981 */ /* 0x002364000c1e1900 */
[----:B-12---:R-:W-:Y:S02]  /*5e30*/  @!P3 MOV R26, UR4 ;  /* 0x00000004001abc02 */ /* 0x006fe40008000f00 */
.L_x_90:
[----:B------:R-:W-:Y:S05]  /*5e40*/  @!P4 BRA `(.L_x_91) ;  /* 0x000000000024c947 */ /* 0x000fea0003800000 */
[----:B------:R-:W-:Y:S01]  /*5e50*/  ISETP.NE.U32.AND P3, PT, R40, RZ, PT ;  /* 0x000000ff2800720c */ /* 0x000fe20003f65070 */
[----:B------:R-:W1:Y:S03]  /*5e60*/  LDCU.64 UR4, c[0x0][0x358] ;  /* 0x00006b00ff0477ac */ /* 0x000e660008000a00 */
[----:B------:R-:W-:Y:S11]  /*5e70*/  ISETP.NE.AND.EX P3, PT, R41, RZ, PT, P3 ;  /* 0x000000ff2900720c */ /* 0x000ff60003f65330 */
[----:B------:R-:W-:Y:S02]  /*5e80*/  @!UPT UIADD3 URZ, UPT, UPT, URZ, URZ, URZ ;  /* 0x000000fffffff290 */ /* 0x000fe4000fffe0ff */
[----:B------:R-:W2:Y:S01]  /*5e90*/  @P3 LDC.64 R2, c[0x0][0x8a8] ;  /* 0x00022a00ff023b82 */ /* 0x000ea20000000a00 */
[----:B------:R-:W-:Y:S04]  /*5ea0*/  @P3 IMAD R0, R42, UR36, RZ ;  /* 0x000000242a003c24 */ /* 0x000fe8000f8e02ff */
[----:B--2---:R-:W-:Y:S05]  /*5eb0*/  @P3 IMAD.WIDE R2, R0, 0x4, R2 ;  /* 0x0000000400023825 */ /* 0x004fea00078e0202 */
[----:B-1---5:R1:W5:Y:S02]  /*5ec0*/  @P3 LDG.E R24, desc[UR4][R2.64] ;  /* 0x0000000402183981 */ /* 0x022364000c1e1900 */
[----:B-1----:R-:W2:Y:S02]  /*5ed0*/  @!P3 LDC R24, c[0x0][0x8a0] ;  /* 0x00022800ff18bb82 */ /* 0x002ea40000000800 */
.L_x_91:
[----:B-----5:R-:W-:Y:S01]  /*5ee0*/  FSETP.NEU.AND P3, PT, R26, RZ, PT ;  /* 0x000000ff1a00720b */ /* 0x020fe20003f6d000 */
[----:B------:R-:W-:Y:S01]  /*5ef0*/  IMAD.U32 R2, RZ, RZ, UR46 ;  /* 0x0000002eff027e24 */ /* 0x000fe2000f8e00ff */
[----:B------:R-:W-:Y:S01]  /*5f00*/  SEL R5, RZ, 0xffffffff, P2 ;  /* 0xffffffffff057807 */ /* 0x000fe20001000000 */
[----:B------:R-:W-:Y:S01]  /*5f10*/  ULOP3.LUT UR4, UR55, 0x1, URZ, 0x3c, !UPT ;  /* 0x0000000137047892 */ /* 0x000fe2000f8e3cff */
[----:B------:R-:W-:Y:S01]  /*5f20*/  @P1 LOP3.LUT P2, RZ, R45, 0xff, RZ, 0xc0, !PT ;  /* 0x000000ff2dff1812 */ /* 0x000fe2000784c0ff */
[----:B------:R-:W-:Y:S01]  /*5f30*/  BSSY B1, `(.L_x_92) ;  /* 0x000003d000017945 */ /* 0x000fe20003800000 */
[----:B------:R-:W-:Y:S01]  /*5f40*/  @P1 SEL R0, RZ, 0xffffffff, P3 ;  /* 0xffffffffff001807 */ /* 0x000fe20001800000 */
[----:B------:R-:W-:Y:S01]  /*5f50*/  IMAD.MOV.U32 R65, RZ, RZ, 0x1 ;  /* 0x00000001ff417424 */ /* 0x000fe200078e00ff */
[----:B------:R-:W-:Y:S01]  /*5f60*/  LEA R2, R2, UR44, 0x3 ;  /* 0x0000002c02027c11 */ /* 0x000fe2000f8e18ff */
[----:B------:R-:W-:Y:S01]  /*5f70*/  IMAD.U32 R63, RZ, RZ, UR4 ;  /* 0x00000004ff3f7e24 */ /* 0x000fe2000f8e00ff */
[----:B------:R-:W-:Y:S01]  /*5f80*/  @P0 SEL R0, R5, R0, !P2 ;  /* 0x0000000005000207 */ /* 0x000fe20005000000 */
[----:B------:R-:W-:Y:S01]  /*5f90*/  IMAD.U32 R64, RZ, RZ, UR46 ;  /* 0x0000002eff407e24 */ /* 0x000fe2000f8e00ff */
[----:B------:R-:W-:Y:S02]  /*5fa0*/  LEA R27, R22, UR44, 0x3 ;  /* 0x0000002c161b7c11 */ /* 0x000fe4000f8e18ff */
[----:B------:R-:W-:Y:S02]  /*5fb0*/  CS2R R38, SRZ ;  /* 0x0000000000267805 */ /* 0x000fe4000001ff00 */
[----:B------:R-:W-:Y:S02]  /*5fc0*/  @P1 LOP3.LUT R0, R0, 0x1, RZ, 0xc0, !PT ;  /* 0x0000000100001812 */ /* 0x000fe400078ec0ff */
[----:B------:R-:W-:Y:S02]  /*5fd0*/  CS2R R36, SRZ ;  /* 0x0000000000247805 */ /* 0x000fe4000001ff00 */
[----:B------:R-:W-:Y:S02]  /*5fe0*/  SHF.L.U32 R3, R53, 0x1f, RZ ;  /* 0x0000001f35037819 */ /* 0x000fe400000006ff */
[----:B------:R-:W-:Y:S02]  /*5ff0*/  CS2R R30, SRZ ;  /* 0x00000000001e7805 */ /* 0x000fe4000001ff00 */
[----:B------:R-:W-:Y:S02]  /*6000*/  ISETP.NE.U32.OR P5, PT, R0, 0x1, !P1 ;  /* 0x000000010000780c */ /* 0x000fe40004fa5470 */
[----:B------:R-:W-:Y:S02]  /*6010*/  CS2R R28, SRZ ;  /* 0x00000000001c7805 */ /* 0x000fe4000001ff00 */
[----:B------:R-:W-:Y:S02]  /*6020*/  PLOP3.LUT P2, PT, PT, PT, UP1, 0x80, 0x8 ;  /* 0x000000000008781c */ /* 0x000fe40003f4f018 */
[----:B------:R-:W-:Y:S02]  /*6030*/  LEA.HI R25, R22, R22, RZ, 0x1 ;  /* 0x0000001616197211 */ /* 0x000fe400078f08ff */
[----:B------:R-:W-:Y:S02]  /*6040*/  LOP3.LUT P4, R50, R45, 0xff, RZ, 0xc0, !PT ;  /* 0x000000ff2d327812 */ /* 0x000fe4000788c0ff */
[----:B------:R-:W-:Y:S02]  /*6050*/  SEL R4, RZ, 0xffffffff, P3 ;  /* 0xffffffffff047807 */ /* 0x000fe40001800000 */
[----:B------:R-:W-:Y:S02]  /*6060*/  P2R R61, PR, RZ, 0x20 ;  /* 0x00000020ff3d7803 */ /* 0x000fe40000000000 */
[----:B------:R-:W-:Y:S03]  /*6070*/  @P5 SHF.L.U32 R0, R63, 0x1f, RZ ;  /* 0x0000001f3f005819 */ /* 0x000fe600000006ff */
[----:B------:R-:W-:Y:S01]  /*6080*/  @P2 SEL R4, R5, R4, !P4 ;  /* 0x0000000405042207 */ /* 0x000fe20006000000 */
[----:B------:R1:W3:Y:S03]  /*6090*/  @P5 SYNCS.PHASECHK.TRANS64.TRYWAIT P1, [R2+URZ+0x30], R0 ;  /* 0x00003000020055a7 */ /* 0x0002e600080211ff */
[----:B------:R-:W-:Y:S04]  /*60a0*/  LOP3.LUT R4, R4, 0x1, RZ, 0xc0, !PT ;  /* 0x0000000104047812 */ /* 0x000fe800078ec0ff */
[----:B------:R-:W-:Y:S04]  /*60b0*/  ISETP.NE.U32.AND P2, PT, R4, 0x1, PT ;  /* 0x000000010400780c */ /* 0x000fe80003f45070 */
[----:B------:R-:W-:Y:S01]  /*60c0*/  P2R R66, PR, RZ, 0x4 ;  /* 0x00000004ff427803 */ /* 0x000fe20000000000 */
[----:B------:R4:W2:Y:S01]  /*60d0*/  SYNCS.PHASECHK.TRANS64.TRYWAIT P0, [R27+URZ+0x90], R3 ;  /* 0x000090031b0075a7 */ /* 0x0008a200080011ff */
[C---:B-1----:R-:W-:Y:S01]  /*60e0*/  IMAD.SHL.U32 R0, R25.reuse, 0x20, RZ ;  /* 0x0000002019007824 */ /* 0x042fe200078e00ff */
[----:B------:R-:W-:Y:S04]  /*60f0*/  LOP3.LUT R25, R25, 0xffe, RZ, 0xc0, !PT ;  /* 0x00000ffe19197812 */ /* 0x000fe800078ec0ff */
[----:B------:R-:W-:Y:S01]  /*6100*/  LOP3.LUT R0, R0, 0xffffffc0, RZ, 0xc0, !PT ;  /* 0xffffffc000007812 */ /* 0x000fe200078ec0ff */
[----:B------:R-:W-:Y:S04]  /*6110*/  IMAD.IADD R25, R22, 0x1, -R25 ;  /* 0x0000000116197824 */ /* 0x000fe800078e0a19 */
[----:B------:R-:W-:Y:S04]  /*6120*/  IMAD.IADD R0, R23, 0x1, R0 ;  /* 0x0000000117007824 */ /* 0x000fe800078e0200 */
[----:B------:R-:W-:Y:S01]  /*6130*/  IMAD R25, R25, 0x100000, R0 ;  /* 0x0010000019197824 */ /* 0x000fe200078e0200 */
[----:B---3--:R-:W-:Y:S01]  /*6140*/  @P5 SEL R65, RZ, 0x1, !P1 ;  /* 0x00000001ff415807 */ /* 0x008fe20004800000 */
[----:B----4-:R-:W-:Y:S06]  /*6150*/  @!P5 BRA `(.L_x_93) ;  /* 0x000000000068d947 */ /* 0x010fec0003800000 */
[----:B------:R-:W-:Y:S01]  /*6160*/  HFMA2 R31, -RZ, RZ, 0, 0 ;  /* 0x00000000ff1f7431 */ /* 0x000fe200000001ff */
[----:B------:R-:W-:Y:S01]  /*6170*/  ISETP.NE.AND P1, PT, R65, RZ, PT ;  /* 0x000000ff4100720c */ /* 0x000fe20003f25270 */
[----:B------:R-:W-:Y:S01]  /*6180*/  IMAD.U32 R0, RZ, RZ, UR46 ;  /* 0x0000002eff007e24 */ /* 0x000fe2000f8e00ff */
[----:B------:R-:W-:Y:S11]  /*6190*/  BSSY B0, `(.L_x_94) ;  /* 0x0000005000007945 */ /* 0x000ff60003800000 */
[----:B------:R-:W-:Y:S05]  /*61a0*/  @P1 BRA `(.L_x_95) ;  /* 0x00000000000c1947 */ /* 0x000fea0003800000 */
[----:B------:R-:W-:Y:S04]  /*61b0*/  SHF.L.U32 R4, R63, 0x1f, RZ ;  /* 0x0000001f3f047819 */ /* 0x000fe800000006ff */
[----:B------:R-:W1:Y:S02]  /*61c0*/  SYNCS.PHASECHK.TRANS64.TRYWAIT P1, [R2+URZ+0x30], R4 ;  /* 0x00003004020075a7 */ /* 0x000e6400080211ff */
[----:B-1----:R-:W-:Y:S05]  /*61d0*/  @!P1 BRA `(.L_x_96) ;  /* 0x0000001c009c9947 */ /* 0x002fea0003800000 */
.L_x_95:
[----:B------:R-:W-:Y:S05]  /*61e0*/  BSYNC B0 ;  /* 0x0000000000007941 */ /* 0x000fea0003800000 */
.L_x_94:
[----:B------:R-:W-:Y:S01]  /*61f0*/  ISETP.NE.AND P1, PT, R66, RZ, PT ;  /* 0x000000ff4200720c */ /* 0x000fe20003f25270 */
[----:B------:R-:W-:Y:S01]  /*6200*/  IMAD.MOV.U32 R30, RZ, RZ, RZ ;  /* 0x000000ffff1e7224 */ /* 0x000fe200078e00ff */
[----:B------:R-:W-:Y:S02]  /*6210*/  CS2R R28, SRZ ;  /* 0x00000000001c7805 */ /* 0x000fe4000001ff00 */
[----:B------:R-:W-:Y:S02]  /*6220*/  CS2R R38, SRZ ;  /* 0x0000000000267805 */ /* 0x000fe4000001ff00 */
[----:B------:R-:W-:Y:S07]  /*6230*/  CS2R R36, SRZ ;  /* 0x0000000000247805 */ /* 0x000fee000001ff00 */
[----:B-1----:R-:W-:Y:S01]  /*6240*/  @P1 IMAD R2, R0, 0x800, R44 ;  /* 0x0000080000021824 */ /* 0x002fe200078e022c */
[----:B------:R-:W-:Y:S05]  /*6250*/  @P1 WARPSYNC.ALL ;  /* 0x0000000000001948 */ /* 0x000fea0003800000 */
[----:B------:R-:W-:Y:S01]  /*6260*/  @P1 LEA R2, R2, UR44, 0x1 ;  /* 0x0000002c02021c11 */ /* 0x000fe2000f8e08ff */
[----:B------:R-:W-:Y:S04]  /*6270*/  UIADD3 UR4, UPT, UPT, UR46, 0x1, URZ ;  /* 0x000000012e047890 */ /* 0x000fe8000fffe0ff */
[----:B------:R1:W3:Y:S01]  /*6280*/  @P1 LDSM.16.M88.4 R28, [R2+0x200] ;  /* 0x00020000021c183b */ /* 0x0002e20000000200 */
[----:B------:R-:W-:Y:S01]  /*6290*/  UISETP.NE.AND UP0, UPT, UR4, 0x3, UPT ;  /* 0x000000030400788c */ /* 0x000fe2000bf05270 */
[----:B------:R-:W-:Y:S03]  /*62a0*/  @P1 IMAD R0, R54, 0x2, R2 ;  /* 0x0000000236001824 */ /* 0x000fe600078e0202 */
[----:B------:R-:W-:Y:S02]  /*62b0*/  USEL UR5, URZ, 0x1, UP0 ;  /* 0x00000001ff057887 */ /* 0x000fe40008000000 */
[----:B------:R1:W4:Y:S01]  /*62c0*/  @P1 LDSM.16.M88.4 R36, [R0+0x200] ;  /* 0x000200000024183b */ /* 0x0003220000000200 */
[----:B------:R-:W-:Y:S03]  /*62d0*/  USEL UR4, UR4, URZ, UP0 ;  /* 0x000000ff04047287 */ /* 0x000fe60008000000 */
[----:B------:R-:W-:Y:S03]  /*62e0*/  LOP3.LUT R63, R63, UR5, RZ, 0x3c, !PT ;  /* 0x000000053f3f7c12 */ /* 0x000fe6000f8e3cff */
[----:B------:R-:W-:Y:S02]  /*62f0*/  IMAD.U32 R64, RZ, RZ, UR4 ;  /* 0x00000004ff407e24 */ /* 0x000fe4000f8e00ff */
.L_x_93:
[----:B------:R-:W-:Y:S05]  /*6300*/  BSYNC B1 ;  /* 0x0000000000017941 */ /* 0x000fea0003800000 */
.L_x_92:
[----:B-1----:R-:W-:Y:S04]  /*6310*/  SHF.R.U32.HI R0, RZ, 0x15, R25 ;  /* 0x00000015ff007819 */ /* 0x002fe80000011619 */
[----:B------:R-:W-:Y:S01]  /*6320*/  LOP3.LUT P1, RZ, R0, 0x3, R46, 0x48, !PT ;  /* 0x0000000300ff7812 */ /* 0x000fe2000782482e */
[----:B------:R-:W-:Y:S01]  /*6330*/  @!UPT UIADD3 URZ, UPT, UPT, URZ, URZ, URZ ;  /* 0x000000fffffff290 */ /* 0x000fe2000fffe0ff */
[----:B--2---:R-:W-:Y:S11]  /*6340*/  @P0 BRA `(.L_x_97) ;  /* 0x0000000000080947 */ /* 0x004ff60003800000 */
[----:B------:R-:W1:Y:S02]  /*6350*/  SYNCS.PHASECHK.TRANS64.TRYWAIT P0, [R27+URZ+0x90], R3 ;  /* 0x000090031b0075a7 */ /* 0x000e6400080011ff */
[----:B-1----:R-:W-:Y:S05]  /*6360*/  @!P0 BRA `(.L_x_98) ;  /* 0x0000001c004c8947 */ /* 0x002fea0003800000 */
.L_x_97:
[----:B------:R-:W-:Y:S05]  /*6370*/  @!P1 BRA `(.L_x_99) ;  /* 0x0000000000409947 */ /* 0x000fea0003800000 */
[----:B------:R-:W2:Y:S01]  /*6380*/  LDCU.64 UR8, c[0x4][0x70] ;  /* 0x01000e00ff0877ac */ /* 0x000ea20008000a00 */
[----:B-1----:R-:W-:Y:S01]  /*6390*/  MOV R3, 0x0 ;  /* 0x0000000000037802 */ /* 0x002fe20000000f00 */
[----:B------:R-:W-:Y:S02]  /*63a0*/  HFMA2 R12, -RZ, RZ, 0, 5.9604644775390625e-08 ;  /* 0x00000001ff0c7431 */ /* 0x000fe400000001ff */
[----:B------:R-:W-:Y:S02]  /*63b0*/  IMAD.MOV.U32 R8, RZ, RZ, 0x192 ;  /* 0x00000192ff087424 */ /* 0x000fe400078e00ff */
[----:B------:R-:W-:Y:S01]  /*63c0*/  IMAD.MOV.U32 R13, RZ, RZ, RZ ;  /* 0x000000ffff0d7224 */ /* 0x000fe200078e00ff */
[----:B------:R-:W1:Y:S01]  /*63d0*/  LDCU.64 UR6, c[0x4][0x78] ;  /* 0x01000f00ff0677ac */ /* 0x000e620008000a00 */
[----:B------:R-:W3:Y:S01]  /*63e0*/  LDC.64 R2, c[0x4][R3] ;  /* 0x0100000003027b82 */ /* 0x000ee20000000a00 */
[----:B------:R-:W5:Y:S01]  /*63f0*/  LDCU.64 UR4, c[0x4][0x10] ;  /* 0x01000200ff0477ac */ /* 0x000f620008000a00 */
[----:B--2---:R-:W-:Y:S01]  /*6400*/  MOV R5, UR9 ;  /* 0x0000000900057c02 */ /* 0x004fe20008000f00 */
[----:B------:R-:W-:Y:S01]  /*6410*/  IMAD.U32 R4, RZ, RZ, UR8 ;  /* 0x00000008ff047e24 */ /* 0x000fe2000f8e00ff */
[----:B-1----:R-:W-:Y:S01]  /*6420*/  MOV R7, UR7 ;  /* 0x0000000700077c02 */ /* 0x002fe20008000f00 */
[----:B------:R-:W-:Y:S01]  /*6430*/  IMAD.U32 R6, RZ, RZ, UR6 ;  /* 0x00000006ff067e24 */ /* 0x000fe2000f8e00ff */
[----:B-----5:R-:W-:Y:S01]  /*6440*/  MOV R11, UR5 ;  /* 0x00000005000b7c02 */ /* 0x020fe20008000f00 */
[----:B------:R-:W-:Y:S02]  /*6450*/  IMAD.U32 R10, RZ, RZ, UR4 ;  /* 0x00000004ff0a7e24 */ /* 0x000fe4000f8e00ff */
[----:B------:R-:W-:Y:S07]  /*6460*/  LEPC R20, `(.L_x_99) ;  /* 0x000000001014794e */ /* 0x000fee0000000000 */
[----:B---34-:R-:W-:Y:S05]  /*6470*/  CALL.ABS.NOINC R2 ;  /* 0x0000000002007343 */ /* 0x018fea0003c00000 */
.L_x_99:
[----:B------:R-:W-:Y:S05]  /*6480*/  WARPSYNC.ALL ;  /* 0x0000000000007948 */ /* 0x000fea0003800000 */
[----:B------:R-:W-:Y:S01]  /*6490*/  R2UR UR4, R25 ;  /* 0x00000000190472ca */ /* 0x000fe200000e0000 */
[----:B-1-3--:R-:W-:Y:S01]  /*64a0*/  HADD2.F32 R3, -RZ, R28.H0_H0 ;  /* 0x2000001cff037230 */ /* 0x00afe20000004100 */
[----:B------:R-:W-:Y:S01]  /*64b0*/  SHF.L.U32 R62, R54, 0x1, RZ ;  /* 0x00000001363e7819 */ /* 0x000fe200000006ff */
[----:B------:R-:W-:Y:S01]  /*64c0*/  HADD2.F32 R20, -RZ, R30.H0_H0 ;  /* 0x2000001eff147230 */ /* 0x000fe20000004100 */
[----:B------:R-:W-:Y:S01]  /*64d0*/  ISETP.NE.AND P0, PT, R55, RZ, PT ;  /* 0x000000ff3700720c */ /* 0x000fe20003f05270 */
[----:B------:R-:W-:Y:S08]  /*64e0*/  BSSY.RECONVERGENT B0, `(.L_x_100) ;  /* 0x000004e000007945 */ /* 0x000ff00003800200 */
[----:B------:R-:W1:Y:S02]  /*64f0*/  LDTM.16dp256bit.x4 R4, tmem[UR4] ;  /* 0x00000004000479ee */ /* 0x000e640008120000 */
[C---:B-1----:R-:W-:Y:S01]  /*6500*/  FMUL R0, R24.reuse, R4 ;  /* 0x0000000418007220 */ /* 0x042fe20000400000 */
[----:B------:R-:W-:Y:S02]  /*6510*/  HADD2.F32 R4, -RZ, R28.H1_H1 ;  /* 0x3000001cff047230 */ /* 0x000fe40000004100 */
[----:B------:R-:W-:Y:S01]  /*6520*/  FMUL R2, R24, R5 ;  /* 0x0000000518027220 */ /* 0x000fe20000400000 */
[--C-:B------:R-:W-:Y:S02]  /*6530*/  HADD2.F32 R5, -RZ, R29.reuse.H0_H0 ;  /* 0x2000001dff057230 */ /* 0x100fe40000004100 */
[----:B------:R-:W-:Y:S01]  /*6540*/  FFMA R0, R26, R3, R0 ;  /* 0x000000031a007223 */ /* 0x000fe20000000000 */
[----:B------:R-:W-:Y:S01]  /*6550*/  FMUL R3, R24, R6 ;  /* 0x0000000618037220 */ /* 0x000fe20000400000 */
[----:B------:R-:W-:Y:S02]  /*6560*/  HADD2.F32 R6, -RZ, R29.H1_H1 ;  /* 0x3000001dff067230 */ /* 0x000fe40000004100 */
[----:B------:R-:W-:Y:S01]  /*6570*/  FFMA R2, R26, R4, R2 ;  /* 0x000000041a027223 */ /* 0x000fe20000000002 */
[----:B------:R-:W-:Y:S01]  /*6580*/  FMUL R7, R24, R7 ;  /* 0x0000000718077220 */ /* 0x000fe20000400000 */
[----:B------:R-:W-:Y:S01]  /*6590*/  FFMA R3, R26, R5, R3 ;  /* 0x000000051a037223 */ /* 0x000fe20000000003 */
[C---:B------:R-:W-:Y:S01]  /*65a0*/  FMUL R4, R24.reuse, R8 ;  /* 0x0000000818047220 */ /* 0x040fe20000400000 */
[----:B------:R-:W-:Y:S01]  /*65b0*/  FMUL R5, R24, R9 ;  /* 0x0000000918057220 */ /* 0x000fe20000400000 */
[----:B------:R-:W-:Y:S01]  /*65c0*/  F2FP.F16.F32.PACK_AB R32, R2, R0 ;  /* 0x000000000220723e */ /* 0x000fe200000000ff */
[C---:B------:R-:W-:Y:S01]  /*65d0*/  FFMA R7, R26.reuse, R6, R7 ;  /* 0x000000061a077223 */ /* 0x040fe20000000007 */
[----:B------:R-:W-:Y:S02]  /*65e0*/  HADD2.F32 R0, -RZ, R30.H1_H1 ;  /* 0x3000001eff007230 */ /* 0x000fe40000004100 */
[----:B------:R-:W-:Y:S01]  /*65f0*/  FFMA R4, R26, R20, R4 ;  /* 0x000000141a047223 */ /* 0x000fe20000000004 */
[--C-:B------:R-:W-:Y:S02]  /*6600*/  HADD2.F32 R2, -RZ, R31.reuse.H0_H0 ;  /* 0x2000001fff027230 */ /* 0x100fe40000004100 */
[----:B------:R-:W-:Y:S01]  /*6610*/  FMUL R6, R24, R10 ;  /* 0x0000000a18067220 */ /* 0x000fe20000400000 */
[----:B------:R-:W-:Y:S01]  /*6620*/  F2FP.F16.F32.PACK_AB R33, R7, R3 ;  /* 0x000000030721723e */ /* 0x000fe200000000ff */
[----:B------:R-:W-:Y:S02]  /*6630*/  HADD2.F32 R3, -RZ, R31.H1_H1 ;  /* 0x3000001fff037230 */ /* 0x000fe40000004100 */
[----:B------:R-:W-:Y:S01]  /*6640*/  FFMA R5, R26, R0, R5 ;  /* 0x000000001a057223 */ /* 0x000fe20000000005 */
[C---:B------:R-:W-:Y:S01]  /*6650*/  FMUL R11, R24.reuse, R11 ;  /* 0x0000000b180b7220 */ /* 0x040fe20000400000 */
[--C-:B----4-:R-:W-:Y:S02]  /*6660*/  HADD2.F32 R7, -RZ, R36.reuse.H0_H0 ;  /* 0x20000024ff077230 */ /* 0x110fe40000004100 */
[C---:B------:R-:W-:Y:S01]  /*6670*/  FMUL R8, R24.reuse, R12 ;  /* 0x0000000c18087220 */ /* 0x040fe20000400000 */
[----:B------:R-:W-:Y:S02]  /*6680*/  HADD2.F32 R0, -RZ, R36.H1_H1 ;  /* 0x30000024ff007230 */ /* 0x000fe40000004100 */
[----:B------:R-:W-:Y:S01]  /*6690*/  FMUL R9, R24, R13 ;  /* 0x0000000d18097220 */ /* 0x000fe20000400000 */
[C---:B------:R-:W-:Y:S01]  /*66a0*/  FFMA R6, R26.reuse, R2, R6 ;  /* 0x000000021a067223 */ /* 0x040fe20000000006 */
[C---:B------:R-:W-:Y:S01]  /*66b0*/  FFMA R11, R26.reuse, R3, R11 ;  /* 0x000000031a0b7223 */ /* 0x040fe2000000000b */
[C---:B------:R-:W-:Y:S01]  /*66c0*/  FFMA R8, R26.reuse, R7, R8 ;  /* 0x000000071a087223 */ /* 0x040fe20000000008 */
[----:B------:R-:W-:Y:S01]  /*66d0*/  FFMA R9, R26, R0, R9 ;  /* 0x000000001a097223 */ /* 0x000fe20000000009 */
[--C-:B------:R-:W-:Y:S02]  /*66e0*/  HADD2.F32 R2, -RZ, R37.reuse.H0_H0 ;  /* 0x20000025ff027230 */ /* 0x100fe40000004100 */
[C---:B------:R-:W-:Y:S01]  /*66f0*/  FMUL R10, R24.reuse, R14 ;  /* 0x0000000e180a7220 */ /* 0x040fe20000400000 */
[----:B------:R-:W-:Y:S02]  /*6700*/  HADD2.F32 R0, -RZ, R37.H1_H1 ;  /* 0x30000025ff007230 */ /* 0x000fe40000004100 */
[----:B------:R-:W-:Y:S01]  /*6710*/  FMUL R15, R24, R15 ;  /* 0x0000000f180f7220 */ /* 0x000fe20000400000 */
[----:B------:R-:W-:Y:S01]  /*6720*/  F2FP.F16.F32.PACK_AB R34, R5, R4 ;  /* 0x000000040522723e */ /* 0x000fe200000000ff */
[----:B------:R-:W-:Y:S01]  /*6730*/  FFMA R10, R26, R2, R10 ;  /* 0x000000021a0a7223 */ /* 0x000fe2000000000a */
[----:B------:R-:W-:Y:S01]  /*6740*/  FMUL R12, R24, R16 ;  /* 0x00000010180c7220 */ /* 0x000fe20000400000 */
[----:B------:R-:W-:Y:S01]  /*6750*/  FFMA R15, R26, R0, R15 ;  /* 0x000000001a0f7223 */ /* 0x000fe2000000000f */
[--C-:B------:R-:W-:Y:S01]  /*6760*/  HADD2.F32 R0, -RZ, R38.reuse.H0_H0 ;  /* 0x20000026ff007230 */ /* 0x100fe20000004100 */
[----:B------:R-:W-:Y:S01]  /*6770*/  MOV R5, UR46 ;  /* 0x0000002e00057c02 */ /* 0x000fe20008000f00 */
[----:B------:R-:W-:Y:S02]  /*6780*/  HADD2.F32 R2, -RZ, R38.H1_H1 ;  /* 0x30000026ff027230 */ /* 0x000fe40000004100 */
[C---:B------:R-:W-:Y:S01]  /*6790*/  FMUL R13, R24.reuse, R17 ;  /* 0x00000011180d7220 */ /* 0x040fe20000400000 */
[--C-:B------:R-:W-:Y:S02]  /*67a0*/  HADD2.F32 R3, -RZ, R39.reuse.H0_H0 ;  /* 0x20000027ff037230 */ /* 0x100fe40000004100 */
[C---:B------:R-:W-:Y:S01]  /*67b0*/  FMUL R14, R24.reuse, R18 ;  /* 0x00000012180e7220 */ /* 0x040fe20000400000 */
[----:B------:R-:W-:Y:S02]  /*67c0*/  HADD2.F32 R4, -RZ, R39.H1_H1 ;  /* 0x30000027ff047230 */ /* 0x000fe40000004100 */
[----:B------:R-:W-:Y:S01]  /*67d0*/  FMUL R19, R24, R19 ;  /* 0x0000001318137220 */ /* 0x000fe20000400000 */
[C---:B------:R-:W-:Y:S01]  /*67e0*/  FFMA R12, R26.reuse, R0, R12 ;  /* 0x000000001a0c7223 */ /* 0x040fe2000000000c */
[----:B------:R-:W-:Y:S01]  /*67f0*/  LEA R5, R5, R44, 0xb ;  /* 0x0000002c05057211 */ /* 0x000fe200078e58ff */
[C---:B------:R-:W-:Y:S01]  /*6800*/  FFMA R13, R26.reuse, R2, R13 ;  /* 0x000000021a0d7223 */ /* 0x040fe2000000000d */
[C---:B------:R-:W-:Y:S01]  /*6810*/  FFMA R14, R26.reuse, R3, R14 ;  /* 0x000000031a0e7223 */ /* 0x040fe2000000000e */
[----:B------:R-:W-:Y:S01]  /*6820*/  FFMA R19, R26, R4, R19 ;  /* 0x000000041a137223 */ /* 0x000fe20000000013 */
[----:B------:R-:W-:Y:S02]  /*6830*/  F2FP.F16.F32.PACK_AB R35, R11, R6 ;  /* 0x000000060b23723e */ /* 0x000fe400000000ff */
[----:B------:R-:W-:Y:S02]  /*6840*/  LEA R5, R5, UR44, 0x1 ;  /* 0x0000002c05057c11 */ /* 0x000fe4000f8e08ff */
[----:B------:R-:W-:Y:S02]  /*6850*/  F2FP.F16.F32.PACK_AB R8, R9, R8 ;  /* 0x000000080908723e */ /* 0x000fe400000000ff */
[----:B------:R-:W-:Y:S01]  /*6860*/  F2FP.F16.F32.PACK_AB R9, R15, R10 ;  /* 0x0000000a0f09723e */ /* 0x000fe200000000ff */
[----:B------:R1:W-:Y:S01]  /*6870*/  STSM.16.M88.4 [R5+0x200], R32 ;  /* 0x0002002005007844 */ /* 0x0003e20000000200 */
[----:B------:R-:W-:Y:S02]  /*6880*/  F2FP.F16.F32.PACK_AB R10, R13, R12 ;  /* 0x0000000c0d0a723e */ /* 0x000fe400000000ff */
[----:B------:R-:W-:Y:S02]  /*6890*/  F2FP.F16.F32.PACK_AB R11, R19, R14 ;  /* 0x0000000e130b723e */ /* 0x000fe400000000ff */
[----:B------:R-:W-:Y:S05]  /*68a0*/  IADD3 R0, PT, PT, R62, 0x200, R5 ;  /* 0x000002003e007810 */ /* 0x000fea0007ffe005 */
[----:B------:R1:W-:Y:S01]  /*68b0*/  STSM.16.M88.4 [R0], R8 ;  /* 0x0000000800007844 */ /* 0x0003e20000000200 */
[----:B------:R-:W-:Y:S01]  /*68c0*/  @!PT LDS RZ, [RZ] ;  /* 0x00000000fffff984 */ /* 0x000fe20000000800 */
[----:B------:R-:W-:Y:S01]  /*68d0*/  @!PT LDS RZ, [RZ] ;  /* 0x00000000fffff984 */ /* 0x000fe20000000800 */
[----:B------:R-:W-:Y:S01]  /*68e0*/  @!PT LDS RZ, [RZ] ;  /* 0x00000000fffff984 */ /* 0x000fe20000000800 */
[----:B------:R-:W-:Y:S01]  /*68f0*/  @!PT LDS RZ, [RZ] ;  /* 0x00000000fffff984 */ /* 0x000fe20000000800 */
[----:B------:R2:W-:Y:S07]  /*6900*/  MEMBAR.ALL.CTA ;  /* 0x0000000000007992 */ /* 0x0005ee0000008000 */
[----:B--2---:R-:W2:Y:S02]  /*6910*/  FENCE.VIEW.ASYNC.S ;  /* 0x00000000000073c6 */ /* 0x004ea40000000000 */
[----:B--2---:R-:W-:Y:S06]  /*6920*/  BAR.SYNC.DEFER_BLOCKING 0x1, 0x80 ;  /* 0x0042000000007b1d */ /* 0x004fec0000010000 */
[----:B------:R-:W-:Y:S05]  /*6930*/  @P0 BRA `(.L_x_101) ;  /* 0x0000000000200947 */ /* 0x000fea0003800000 */
[----:B------:R-:W2:Y:S01]  /*6940*/  LDCU.64 UR6, c[0x0][0x348] ;  /* 0x00006900ff0677ac */ /* 0x000ea20008000a00 */
[----:B------:R-:W-:Y:S01]  /*6950*/  ULEA UR5, UR46, UR44, 0xc ;  /* 0x0000002c2e057291 */ /* 0x000fe2000f8e60ff */
[----:B------:R-:W-:Y:S03]  /*6960*/  UMOV UR51, UR36 ;  /* 0x0000002400337c82 */ /* 0x000fe60008000000 */
[----:B------:R-:W-:Y:S02]  /*6970*/  UIADD3 UR48, UPT, UPT, UR5, 0x200, URZ ;  /* 0x0000020005307890 */ /* 0x000fe4000fffe0ff */
[----:B--2---:R-:W-:Y:S04]  /*6980*/  UIADD3 UR4, UP0, UPT, UR6, 0x680, URZ ;  /* 0x0000068006047890 */ /* 0x004fe8000ff1e0ff */
[----:B------:R-:W-:Y:S09]  /*6990*/  UIADD3.X UR5, UPT, UPT, URZ, UR7, URZ, UP0, !UPT ;  /* 0x00000007ff057290 */ /* 0x000ff200087fe4ff */
[----:B------:R2:W-:Y:S02]  /*69a0*/  UTMASTG.3D [UR48], [UR4] ;  /* 0x00000030040073b5 */ /* 0x0005e40008010000 */
[----:B--2---:R0:W-:Y:S02]  /*69b0*/  UTMACMDFLUSH ;  /* 0x00000000000079b7 */ /* 0x0041e40000000000 */
.L_x_101:
[----:B------:R-:W-:Y:S05]  /*69c0*/  BSYNC.RECONVERGENT B0 ;  /* 0x0000000000007941 */ /* 0x000fea0003800200 */
.L_x_100:
[----:B------:R-:W-:Y:S01]  /*69d0*/  UIADD3 UR47, UPT, UPT, UR46, 0x1, URZ ;  /* 0x000000012e2f7890 */ /* 0x000fe2000fffe0ff */
[----:B------:R-:W-:Y:S03]  /*69e0*/  BSSY.RECONVERGENT B0, `(.L_x_102) ;  /* 0x0000005000007945 */ /* 0x000fe60003800200 */
[----:B------:R-:W-:Y:S04]  /*69f0*/  UISETP.NE.AND UP0, UPT, UR47, 0x3, UPT ;  /* 0x000000032f00788c */ /* 0x000fe8000bf05270 */
[----:B------:R-:W-:Y:S01]  /*6a00*/  USEL UR45, UR47, URZ, UP0 ;  /* 0x000000ff2f2d7287 */ /* 0x000fe20008000000 */
[----:B------:R-:W-:Y:S11]  /*6a10*/  @P0 BRA `(.L_x_103) ;  /* 0x0000000000040947 */ /* 0x000ff60003800000 */
[----:B------:R-:W-:Y:S04]  /*6a20*/  DEPBAR.LE SB0, 0x1 ;  /* 0x000080400000791a */ /* 0x000fe80000000000 */
.L_x_103:
[----:B------:R-:W-:Y:S05]  /*6a30*/  BSYNC.RECONVERGENT B0 ;  /* 0x0000000000007941 */ /* 0x000fea0003800200 */
.L_x_102:
[----:B------:R-:W-:Y:S01]  /*6a40*/  BAR.SYNC.DEFER_BLOCKING 0x1, 0x80 ;  /* 0x0042000000007b1d */ /* 0x000fe20000010000 */
[----:B------:R-:W-:Y:S01]  /*6a50*/  ISETP.NE.AND P1, PT, R61, RZ, PT ;  /* 0x000000ff3d00720c */ /* 0x000fe20003f25270 */
[----:B------:R-:W-:Y:S01]  /*6a60*/  UISETP.NE.AND UP0, UPT, UR53, URZ, UPT ;  /* 0x000000ff3500728c */ /* 0x000fe2000bf05270 */
[----:B------:R-:W-:Y:S11]  /*6a70*/  LEA R2, R64, UR44, 0x3 ;  /* 0x0000002c40027c11 */ /* 0x000ff6000f8e18ff */
[----:B------:R-:W-:Y:S01]  /*6a80*/  @P1 SHF.L.U32 R3, R63, 0x1f, RZ ;  /* 0x0000001f3f031819 */ /* 0x000fe200000006ff */
[----:B------:R-:W-:Y:S06]  /*6a90*/  BRA.U !UP0, `(.L_x_104) ;  /* 0x0000000108247547 */ /* 0x000fec000b800000 */
[----:B------:R-:W-:Y:S01]  /*6aa0*/  IMAD.U32 R4, RZ, RZ, UR52 ;  /* 0x00000034ff047e24 */ /* 0x000fe2000f8e00ff */
[----:B-1----:R-:W-:Y:S01]  /*6ab0*/  MOV R0, UR54 ;  /* 0x0000003600007c02 */ /* 0x002fe20008000f00 */
[----:B------:R-:W-:Y:S03]  /*6ac0*/  UIADD3 UR4, UPT, UPT, UR52, 0x1, URZ ;  /* 0x0000000134047890 */ /* 0x000fe6000fffe0ff */
[----:B------:R-:W-:Y:S01]  /*6ad0*/  @P1 LEA R4, R4, UR44, 0x3 ;  /* 0x0000002c04041c11 */ /* 0x000fe2000f8e18ff */
[----:B------:R-:W-:Y:S04]  /*6ae0*/  UISETP.NE.AND UP0, UPT, UR4, 0x3, UPT ;  /* 0x000000030400788c */ /* 0x000fe8000bf05270 */
[----:B------:R-:W-:Y:S01]  /*6af0*/  @P1 VIADD R4, R4, 0x48 ;  /* 0x0000004804041836 */ /* 0x000fe20000000000 */
[----:B------:R-:W-:Y:S04]  /*6b00*/  USEL UR52, UR4, URZ, UP0 ;  /* 0x000000ff04347287 */ /* 0x000fe80008000000 */
[----:B------:R-:W-:Y:S04]  /*6b10*/  @P1 PRMT R0, R0, 0x654, R4 ;  /* 0x0000065400001816 */ /* 0x000fe80000000004 */
[----:B------:R2:W-:Y:S04]  /*6b20*/  @P1 SYNCS.ARRIVE.TRANS64.RED.A1T0 RZ, [R0+URZ], RZ ;  /* 0x000000ff00ff19a7 */ /* 0x0005e800081004ff */
.L_x_104:
[----:B------:R-:W3:Y:S01]  /*6b30*/  @P1 SYNCS.PHASECHK.TRANS64.TRYWAIT P0, [R2+URZ+0x30], R3 ;  /* 0x00003003020015a7 */ /* 0x000ee200080011ff */
[----:B------:R-:W-:Y:S01]  /*6b40*/  BSSY B1, `(.L_x_105) ;  /* 0x0000013000017945 */ /* 0x000fe20003800000 */
[----:B---3--:R-:W-:Y:S03]  /*6b50*/  @P1 SEL R65, RZ, 0x1, !P0 ;  /* 0x00000001ff411807 */ /* 0x008fe60004000000 */
[----:B------:R-:W-:Y:S05]  /*6b60*/  @!P1 BRA `(.L_x_106) ;  /* 0x0000000000409947 */ /* 0x000fea0003800000 */
[----:B------:R-:W-:Y:S01]  /*6b70*/  ISETP.NE.AND P1, PT, R66, RZ, PT ;  /* 0x000000ff4200720c */ /* 0x000fe20003f25270 */
[----:B------:R-:W-:Y:S01]  /*6b80*/  BSSY B0, `(.L_x_107) ;  /* 0x0000009000007945 */ /* 0x000fe20003800000 */
[----:B------:R-:W-:Y:S11]  /*6b90*/  ISETP.NE.AND P0, PT, R65, RZ, PT ;  /* 0x000000ff4100720c */ /* 0x000ff60003f05270 */
[----:B------:R-:W-:Y:S05]  /*6ba0*/  @P1 IMAD R3, R64, 0x800, R44 ;  /* 0x0000080040031824 */ /* 0x000fea00078e022c */
[----:B------:R-:W-:Y:S05]  /*6bb0*/  @P1 LEA R3, R3, UR44, 0x1 ;  /* 0x0000002c03031c11 */ /* 0x000fea000f8e08ff */
[----:B-12---:R-:W-:Y:S01]  /*6bc0*/  @P1 IMAD.IADD R0, R62, 0x1, R3 ;  /* 0x000000013e001824 */ /* 0x006fe200078e0203 */
[----:B------:R-:W-:Y:S06]  /*6bd0*/  @P0 BRA `(.L_x_108) ;  /* 0x00000000000c0947 */ /* 0x000fec0003800000 */
[----:B------:R-:W-:Y:S04]  /*6be0*/  SHF.L.U32 R63, R63, 0x1f, RZ ;  /* 0x0000001f3f3f7819 */ /* 0x000fe800000006ff */
[----:B------:R-:W1:Y:S02]  /*6bf0*/  SYNCS.PHASECHK.TRANS64.TRYWAIT P0, [R2+URZ+0x30], R63 ;  /* 0x0000303f020075a7 */ /* 0x000e6400080011ff */
[----:B-1----:R-:W-:Y:S05]  /*6c00*/  @!P0 BRA `(.L_x_109) ;  /* 0x0000001400388947 */ /* 0x002fea0003800000 */
.L_x_108:
[----:B------:R-:W-:Y:S05]  /*6c10*/  BSYNC B0 ;  /* 0x0000000000007941 */ /* 0x000fea0003800000 */
.L_x_107:
[----:B------:R-:W-:Y:S11]  /*6c20*/  ISETP.NE.AND P0, PT, R66, RZ, PT ;  /* 0x000000ff4200720c */ /* 0x000ff60003f05270 */
[----:B------:R-:W-:Y:S02]  /*6c30*/  @!UPT UIADD3 URZ, UPT, UPT, URZ, URZ, URZ ;  /* 0x000000fffffff290 */ /* 0x000fe4000fffe0ff */
[----:B------:R-:W-:Y:S05]  /*6c40*/  @P0 WARPSYNC.ALL ;  /* 0x0000000000000948 */ /* 0x000fea0003800000 */
[----:B------:R3:W4:Y:S04]  /*6c50*/  @P0 LDSM.16.M88.4 R28, [R3+0x200] ;  /* 0x00020000031c083b */ /* 0x0007280000000200 */
[----:B------:R3:W2:Y:S02]  /*6c60*/  @P0 LDSM.16.M88.4 R36, [R0+0x200] ;  /* 0x000200000024083b */ /* 0x0006a40000000200 */
.L_x_106:
[----:B------:R-:W-:Y:S05]  /*6c70*/  BSYNC B1 ;  /* 0x0000000000017941 */ /* 0x000fea0003800000 */
.L_x_105:
[----:B-123--:R-:W-:Y:S05]  /*6c80*/  VIADD R0, R25, 0x20 ;  /* 0x0000002019007836 */ /* 0x00efea0000000000 */
[----:B------:R-:W-:Y:S04]  /*6c90*/  SHF.R.U32.HI R0, RZ, 0x15, R0 ;  /* 0x00000015ff007819 */ /* 0x000fe80000011600 */
[----:B------:R-:W-:Y:S11]  /*6ca0*/  LOP3.LUT P0, RZ, R0, 0x3, R46, 0x48, !PT ;  /* 0x0000000300ff7812 */ /* 0x000ff6000780482e */
[----:B------:R-:W-:Y:S02]  /*6cb0*/  @!UPT UIADD3 URZ, UPT, UPT, URZ, URZ, URZ ;  /* 0x000000fffffff290 */ /* 0x000fe4000fffe0ff */
[----:B------:R-:W-:Y:S05]  /*6cc0*/  @!P0 BRA `(.L_x_110) ;  /* 0x0000000000408947 */ /* 0x000fea0003800000 */
[----:B------:R-:W1:Y:S01]  /*6cd0*/  LDCU.64 UR8, c[0x4][0x70] ;  /* 0x01000e00ff0877ac */ /* 0x000e620008000a00 */
[----:B------:R-:W-:Y:S01]  /*6ce0*/  MOV R3, 0x0 ;  /* 0x0000000000037802 */ /* 0x000fe20000000f00 */
[----:B------:R-:W-:Y:S02]  /*6cf0*/  HFMA2 R12, -RZ, RZ, 0, 5.9604644775390625e-08 ;  /* 0x00000001ff0c7431 */ /* 0x000fe400000001ff */
[----:B------:R-:W-:Y:S02]  /*6d00*/  IMAD.MOV.U32 R8, RZ, RZ, 0x192 ;  /* 0x00000192ff087424 */ /* 0x000fe400078e00ff */
[----:B------:R-:W-:Y:S01]  /*6d10*/  IMAD.MOV.U32 R13, RZ, RZ, RZ ;  /* 0x000000ffff0d7224 */ /* 0x000fe200078e00ff */
[----:B------:R-:W2:Y:S01]  /*6d20*/  LDCU.64 UR6, c[0x4][0x78] ;  /* 0x01000f00ff0677ac */ /* 0x000ea20008000a00 */
[----:B------:R-:W3:Y:S01]  /*6d30*/  LDC.64 R2, c[0x4][R3] ;  /* 0x0100000003027b82 */ /* 0x000ee20000000a00 */
[----:B------:R-:W5:Y:S01]  /*6d40*/  LDCU.64 UR4, c[0x4][0x10] ;  /* 0x01000200ff0477ac */ /* 0x000f620008000a00 */
[----:B-1----:R-:W-:Y:S01]  /*6d50*/  MOV R5, UR9 ;  /* 0x0000000900057c02 */ /* 0x002fe20008000f00 */
[----:B------:R-:W-:Y:S01]  /*6d60*/  IMAD.U32 R4, RZ, RZ, UR8 ;  /* 0x00000008ff047e24 */ /* 0x000fe2000f8e00ff */
[----:B--2---:R-:W-:Y:S01]  /*6d70*/  MOV R7, UR7 ;  /* 0x0000000700077c02 */ /* 0x004fe20008000f00 */
[----:B------:R-:W-:Y:S01]  /*6d80*/  IMAD.U32 R6, RZ, RZ, UR6 ;  /* 0x00000006ff067e24 */ /* 0x000fe2000f8e00ff */
[----:B-----5:R-:W-:Y:S01]  /*6d90*/  MOV R11, UR5 ;  /* 0x00000005000b7c02 */ /* 0x020fe20008000f00 */
[----:B------:R-:W-:Y:S02]  /*6da0*/  IMAD.U32 R10, RZ, RZ, UR4 ;  /* 0x00000004ff0a7e24 */ /* 0x000fe4000f8e00ff */
[----:B------:R-:W-:Y:S07]  /*6db0*/  LEPC R20, `(.L_x_110) ;  /* 0x000000001014794e */ /* 0x000fee0000000000 */
[----:B---34-:R-:W-:Y:S05]  /*6dc0*/  CALL.ABS.NOINC R2 ;  /* 0x0000000002007343 */ /* 0x018fea0003c00000 */
.L_x_110:
[----:B------:R-:W-:Y:S01]  /*6dd0*/  ISETP.NE.AND P0, PT, R55, RZ, PT ;  /* 0x000000ff3700720c */ /* 0x000fe20003f05270 */
[----:B------:R-:W-:Y:S05]  /*6de0*/  WARPSYNC.ALL ;  /* 0x0000000000007948 */ /* 0x000fea0003800000 */
[----:B------:R-:W-:Y:S01]  /*6df0*/  R2UR UR4, R25 ;  /* 0x00000000190472ca */ /* 0x000fe200000e0000 */
[--C-:B----4-:R-:W-:Y:S01]  /*6e00*/  HADD2.F32 R20, -RZ, R28.reuse.H0_H0 ;  /* 0x2000001cff147230 */ /* 0x110fe20000004100 */
[----:B------:R-:W-:Y:S01]  /*6e10*/  BSSY.RECONVERGENT B0, `(.L_x_111) ;  /* 0x0000056000007945 */ /* 0x000fe20003800200 */
[----:B------:R-:W-:Y:S02]  /*6e20*/  HADD2.F32 R21, -RZ, R28.H1_H1 ;  /* 0x3000001cff157230 */ /* 0x000fe40000004100 */
[--C-:B------:R-:W-:Y:S02]  /*6e30*/  HADD2.F32 R25, -RZ, R29.reuse.H0_H0 ;  /* 0x2000001dff197230 */ /* 0x100fe40000004100 */
[----:B------:R-:W-:Y:S02]  /*6e40*/  HADD2.F32 R28, -RZ, R30.H0_H0 ;  /* 0x2000001eff1c7230 */ /* 0x000fe40000004100 */
[--C-:B------:R-:W-:Y:S02]  /*6e50*/  HADD2.F32 R32, -RZ, R36.reuse.H0_H0 ;  /* 0x20000024ff207230 */ /* 0x100fe40000004100 */
[----:B------:R-:W-:Y:S02]  /*6e60*/  HADD2.F32 R33, -RZ, R36.H1_H1 ;  /* 0x30000024ff217230 */ /* 0x000fe40000004100 */
[----:B------:R-:W1:Y:S01]  /*6e70*/  LDTM.16dp256bit.x4 R4, tmem[UR4+0x20] ;  /* 0x00002004000479ee */ /* 0x000e620008120000 */
[----:B------:R-:W-:Y:S01]  /*6e80*/  NOP ;  /* 0x0000000000007918 */ /* 0x000fe20000000000 */
[----:B------:R-:W-:Y:S01]  /*6e90*/  R2UR UR4, R27 ;  /* 0x000000001b0472ca */ /* 0x000fe200000e0000 */
[----:B------:R-:W-:Y:S02]  /*6ea0*/  HADD2.F32 R27, -RZ, R29.H1_H1 ;  /* 0x3000001dff1b7230 */ /* 0x000fe40000004100 */
[----:B------:R-:W-:Y:S02]  /*6eb0*/  HADD2.F32 R29, -RZ, R30.H1_H1 ;  /* 0x3000001eff1d7230 */ /* 0x000fe40000004100 */
[--C-:B------:R-:W-:Y:S02]  /*6ec0*/  HADD2.F32 R30, -RZ, R31.reuse.H0_H0 ;  /* 0x2000001fff1e7230 */ /* 0x100fe40000004100 */
[----:B------:R-:W-:Y:S02]  /*6ed0*/  HADD2.F32 R31, -RZ, R31.H1_H1 ;  /* 0x3000001fff1f7230 */ /* 0x000fe40000004100 */
[--C-:B------:R-:W-:Y:S02]  /*6ee0*/  HADD2.F32 R34, -RZ, R37.reuse.H0_H0 ;  /* 0x20000025ff227230 */ /* 0x100fe40000004100 */
[----:B------:R-:W-:Y:S02]  /*6ef0*/  HADD2.F32 R35, -RZ, R37.H1_H1 ;  /* 0x30000025ff237230 */ /* 0x000fe40000004100 */
[----:B------:R-:W-:Y:S01]  /*6f00*/  UIADD3 UR4, UPT, UPT, UR4, 0xb0, URZ ;  /* 0x000000b004047890 */ /* 0x000fe2000fffe0ff */
[--C-:B------:R-:W-:Y:S02]  /*6f10*/  HADD2.F32 R36, -RZ, R38.reuse.H0_H0 ;  /* 0x20000026ff247230 */ /* 0x100fe40000004100 */
[----:B------:R-:W-:Y:S01]  /*6f20*/  HADD2.F32 R37, -RZ, R38.H1_H1 ;  /* 0x30000026ff257230 */ /* 0x000fe20000004100 */
[----:B------:R-:W-:Y:S01]  /*6f30*/  UPRMT UR4, UR54, 0x654, UR4 ;  /* 0x0000065436047896 */ /* 0x000fe20008000004 */
[--C-:B------:R-:W-:Y:S02]  /*6f40*/  HADD2.F32 R38, -RZ, R39.reuse.H0_H0 ;  /* 0x20000027ff267230 */ /* 0x100fe40000004100 */
[----:B------:R-:W-:Y:S02]  /*6f50*/  HADD2.F32 R39, -RZ, R39.H1_H1 ;  /* 0x30000027ff277230 */ /* 0x000fe40000004100 */
[C---:B-1----:R-:W-:Y:S01]  /*6f60*/  FMUL R4, R24.reuse, R4 ;  /* 0x0000000418047220 */ /* 0x042fe20000400000 */
[C---:B------:R-:W-:Y:S01]  /*6f70*/  FMUL R5, R24.reuse, R5 ;  /* 0x0000000518057220 */ /* 0x040fe20000400000 */
[C---:B------:R-:W-:Y:S01]  /*6f80*/  FMUL R6, R24.reuse, R6 ;  /* 0x0000000618067220 */ /* 0x040fe20000400000 */
[----:B------:R-:W-:Y:S01]  /*6f90*/  FMUL R7, R24, R7 ;  /* 0x0000000718077220 */ /* 0x000fe20000400000 */
[----:B------:R-:W-:Y:S01]  /*6fa0*/  SYNCS.ARRIVE.TRANS64.RED.A1T0 RZ, [UR4], RZ ;  /* 0x000000ffffff79a7 */ /* 0x000fe20008100404 */
[C---:B------:R-:W-:Y:S01]  /*6fb0*/  FFMA R4, R26.reuse, R20, R4 ;  /* 0x000000141a047223 */ /* 0x040fe20000000004 */
[C---:B------:R-:W-:Y:S01]  /*6fc0*/  FFMA R5, R26.reuse, R21, R5 ;  /* 0x000000151a057223 */ /* 0x040fe20000000005 */
[C---:B------:R-:W-:Y:S01]  /*6fd0*/  FFMA R6, R26.reuse, R25, R6 ;  /* 0x000000191a067223 */ /* 0x040fe20000000006 */
[----:B------:R-:W-:Y:S01]  /*6fe0*/  FFMA R7, R26, R27, R7 ;  /* 0x0000001b1a077223 */ /* 0x000fe20000000007 */
[C---:B------:R-:W-:Y:S01]  /*6ff0*/  FMUL R8, R24.reuse, R8 ;  /* 0x0000000818087220 */ /* 0x040fe20000400000 */
[C---:B------:R-:W-:Y:S01]  /*7000*/  FMUL R9, R24.reuse, R9 ;  /* 0x0000000918097220 */ /* 0x040fe20000400000 */
[----:B------:R-:W-:Y:S01]  /*7010*/  F2FP.F16.F32.PACK_AB R4, R5, R4 ;  /* 0x000000040504723e */ /* 0x000fe200000000ff */
[----:B------:R-:W-:Y:S01]  /*7020*/  FMUL R10, R24, R10 ;  /* 0x0000000a180a7220 */ /* 0x000fe20000400000 */
[----:B------:R-:W-:Y:S01]  /*7030*/  F2FP.F16.F32.PACK_AB R5, R7, R6 ;  /* 0x000000060705723e */ /* 0x000fe200000000ff */
[C---:B------:R-:W-:Y:S01]  /*7040*/  FFMA R8, R26.reuse, R28, R8 ;  /* 0x0000001c1a087223 */ /* 0x040fe20000000008 */
[----:B------:R-:W-:Y:S01]  /*7050*/  FFMA R9, R26, R29, R9 ;  /* 0x0000001d1a097223 */ /* 0x000fe20000000009 */
[C---:B------:R-:W-:Y:S01]  /*7060*/  FMUL R11, R24.reuse, R11 ;  /* 0x0000000b180b7220 */ /* 0x040fe20000400000 */
[C---:B------:R-:W-:Y:S01]  /*7070*/  FMUL R0, R24.reuse, R12 ;  /* 0x0000000c18007220 */ /* 0x040fe20000400000 */
[----:B------:R-:W-:Y:S01]  /*7080*/  FMUL R2, R24, R13 ;  /* 0x0000000d18027220 */ /* 0x000fe20000400000 */
[----:B------:R-:W-:Y:S01]  /*7090*/  FFMA R10, R26, R30, R10 ;  /* 0x0000001e1a0a7223 */ /* 0x000fe2000000000a */
[----:B------:R-:W-:Y:S01]  /*70a0*/  FMUL R3, R24, R14 ;  /* 0x0000000e18037220 */ /* 0x000fe20000400000 */
[----:B------:R-:W-:Y:S01]  /*70b0*/  F2FP.F16.F32.PACK_AB R6, R9, R8 ;  /* 0x000000080906723e */ /* 0x000fe200000000ff */
[----:B------:R-:W-:Y:S01]  /*70c0*/  FFMA R11, R26, R31, R11 ;  /* 0x0000001f1a0b7223 */ /* 0x000fe2000000000b */
[C---:B------:R-:W-:Y:S01]  /*70d0*/  FMUL R15, R24.reuse, R15 ;  /* 0x0000000f180f7220 */ /* 0x040fe20000400000 */
[----:B------:R-:W-:Y:S01]  /*70e0*/  FMUL R12, R24, R16 ;  /* 0x00000010180c7220 */ /* 0x000fe20000400000 */
[----:B------:R-:W-:Y:S01]  /*70f0*/  FFMA R0, R26, R32, R0 ;  /* 0x000000201a007223 */ /* 0x000fe20000000000 */
[----:B------:R-:W-:Y:S01]  /*7100*/  MOV R8, UR45 ;  /* 0x0000002d00087c02 */ /* 0x000fe20008000f00 */
[----:B------:R-:W-:Y:S01]  /*7110*/  FMUL R13, R24, R17 ;  /* 0x00000011180d7220 */ /* 0x000fe20000400000 */
[----:B------:R-:W-:Y:S01]  /*7120*/  FFMA R2, R26, R33, R2 ;  /* 0x000000211a027223 */ /* 0x000fe20000000002 */
[----:B------:R-:W-:Y:S01]  /*7130*/  FMUL R14, R24, R18 ;  /* 0x00000012180e7220 */ /* 0x000fe20000400000 */
[C---:B------:R-:W-:Y:S01]  /*7140*/  FFMA R3, R26.reuse, R34, R3 ;  /* 0x000000221a037223 */ /* 0x040fe20000000003 */
[----:B------:R-:W-:Y:S01]  /*7150*/  FFMA R15, R26, R35, R15 ;  /* 0x000000231a0f7223 */ /* 0x000fe2000000000f */
[----:B------:R-:W-:Y:S01]  /*7160*/  FMUL R19, R24, R19 ;  /* 0x0000001318137220 */ /* 0x000fe20000400000 */
[----:B------:R-:W-:Y:S01]  /*7170*/  FFMA R12, R26, R36, R12 ;  /* 0x000000241a0c7223 */ /* 0x000fe2000000000c */
        /* <DEDUP_REMOVED lines=22> */
[----:B------:R-:W-:Y:S02]  /*72e0*/  ULEA UR5, UR45, UR44, 0xc ;  /* 0x0000002c2d057291 */ /* 0x000fe4000f8e60ff */
[----:B------:R-:W-:Y:S02]  /*72f0*/  UIADD3 UR9, UPT, UPT, UR49, 0x20, URZ ;  /* 0x0000002031097890 */ /* 0x000fe4000fffe0ff */
[----:B------:R-:W-:Y:S01]  /*7300*/  UIADD3 UR8, UPT, UPT, UR5, 0x200, URZ ;  /* 0x0000020005087890 */ /* 0x000fe2000fffe0ff */
[----:B------:R-:W-:Y:S01]  /*7310*/  UMOV UR10, UR50 ;  /* 0x00000032000a7c82 */ /* 0x000fe20008000000 */
[----:B------:R-:W-:Y:S01]  /*7320*/  UMOV UR11, UR36 ;  /* 0x00000024000b7c82 */ /* 0x000fe20008000000 */
[----:B--2---:R-:W-:Y:S04]  /*7330*/  UIADD3 UR4, UP0, UPT, UR6, 0x680, URZ ;  /* 0x0000068006047890 */ /* 0x004fe8000ff1e0ff */
[----:B------:R-:W-:Y:S09]  /*7340*/  UIADD3.X UR5, UPT, UPT, URZ, UR7, URZ, UP0, !UPT ;  /* 0x00000007ff057290 */ /* 0x000ff200087fe4ff */
[----:B------:R2:W-:Y:S02]  /*7350*/  UTMASTG.3D [UR8], [UR4] ;  /* 0x00000008040073b5 */ /* 0x0005e40008010000 */
[----:B--2---:R0:W-:Y:S02]  /*7360*/  UTMACMDFLUSH ;  /* 0x00000000000079b7 */ /* 0x0041e40000000000 */
.L_x_112:
[----:B------:R-:W-:Y:S05]  /*7370*/  BSYNC.RECONVERGENT B0 ;  /* 0x0000000000007941 */ /* 0x000fea0003800200 */
.L_x_111:
[----:B------:R-:W-:Y:S01]  /*7380*/  UIADD3 UR4, UPT, UPT, UR45, 0x1, URZ ;  /* 0x000000012d047890 */ /* 0x000fe2000fffe0ff */
[----:B------:R-:W-:Y:S03]  /*7390*/  BSSY.RECONVERGENT B0, `(.L_x_113) ;  /* 0x0000008000007945 */ /* 0x000fe60003800200 */
[----:B------:R-:W-:Y:S04]  /*73a0*/  UISETP.NE.AND UP0, UPT, UR4, 0x3, UPT ;  /* 0x000000030400788c */ /* 0x000fe8000bf05270 */
[----:B------:R-:W-:Y:S02]  /*73b0*/  UISETP.EQ.XOR UP1, UPT, UR47, 0x3, !UP0 ;  /* 0x000000032f00788c */ /* 0x000fe4000c722a70 */
[----:B------:R-:W-:Y:S02]  /*73c0*/  USEL UR46, UR4, URZ, UP0 ;  /* 0x000000ff042e7287 */ /* 0x000fe40008000000 */
[----:B------:R-:W-:Y:S04]  /*73d0*/  USEL UR5, URZ, 0x1, !UP1 ;  /* 0x00000001ff057887 */ /* 0x000fe8000c800000 */
[----:B------:R-:W-:Y:S01]  /*73e0*/  ULOP3.LUT UR55, UR55, UR5, URZ, 0x3c, !UPT ;  /* 0x0000000537377292 */ /* 0x000fe2000f8e3cff */
[----:B------:R-:W-:Y:S11]  /*73f0*/  @P0 BRA `(.L_x_114) ;  /* 0x0000000000040947 */ /* 0x000ff60003800000 */
[----:B------:R-:W-:Y:S04]  /*7400*/  DEPBAR.LE SB0, 0x1 ;  /* 0x000080400000791a */ /* 0x000fe80000000000 */
.L_x_114:
[----:B------:R-:W-:Y:S05]  /*7410*/  BSYNC.RECONVERGENT B0 ;  /* 0x0000000000007941 */ /* 0x000fea0003800200 */
.L_x_113:
[----:B------:R-:W-:Y:S01]  /*7420*/  BAR.SYNC.DEFER_BLOCKING 0x1, 0x80 ;  /* 0x0042000000007b1d */ /* 0x000fe20000010000 */
[----:B------:R-:W-:Y:S01]  /*7430*/  UISETP.NE.AND UP0, UPT, UR53, -0x2, UPT ;  /* 0xfffffffe3500788c */ /* 0x000fe2000bf05270 */
[----:B------:R-:W-:Y:S08]  /*7440*/  IADD3 R22, PT, PT, R22, 0x1, RZ ;  /* 0x0000000116167810 */ /* 0x000ff00007ffe0ff */
[----:B------:R-:W-:Y:S05]  /*7450*/  BRA.U !UP0, `(.L_x_115) ;  /* 0x0000000108287547 */ /* 0x000fea000b800000 */
[----:B------:R-:W-:Y:S01]  /*7460*/  ISETP.NE.AND P0, PT, R61, RZ, PT ;  /* 0x000000ff3d00720c */ /* 0x000fe20003f05270 */
[----:B------:R-:W-:Y:S01]  /*7470*/  IMAD.U32 R2, RZ, RZ, UR52 ;  /* 0x00000034ff027e24 */ /* 0x000fe2000f8e00ff */
[----:B------:R-:W-:Y:S01]  /*7480*/  UIADD3 UR4, UPT, UPT, UR52, 0x1, URZ ;  /* 0x0000000134047890 */ /* 0x000fe2000fffe0ff */
[----:B------:R-:W-:Y:S03]  /*7490*/  IMAD.U32 R0, RZ, RZ, UR54 ;  /* 0x00000036ff007e24 */ /* 0x000fe6000f8e00ff */
[----:B------:R-:W-:Y:S04]  /*74a0*/  UISETP.NE.AND UP0, UPT, UR4, 0x3, UPT ;  /* 0x000000030400788c */ /* 0x000fe8000bf05270 */
[----:B------:R-:W-:Y:S03]  /*74b0*/  USEL UR52, UR4, URZ, UP0 ;  /* 0x000000ff04347287 */ /* 0x000fe60008000000 */
[----:B------:R-:W-:Y:S05]  /*74c0*/  @P0 LEA R2, R2, UR44, 0x3 ;  /* 0x0000002c02020c11 */ /* 0x000fea000f8e18ff */
[----:B------:R-:W-:Y:S05]  /*74d0*/  @P0 VIADD R2, R2, 0x48 ;  /* 0x0000004802020836 */ /* 0x000fea0000000000 */
[----:B------:R-:W-:Y:S04]  /*74e0*/  @P0 PRMT R0, R0, 0x654, R2 ;  /* 0x0000065400000816 */ /* 0x000fe80000000002 */
[----:B------:R2:W-:Y:S03]  /*74f0*/  @P0 SYNCS.ARRIVE.TRANS64.RED.A1T0 RZ, [R0+URZ], RZ ;  /* 0x000000ff00ff09a7 */ /* 0x0005e600081004ff */
.L_x_115:
[----:B------:R-:W-:Y:S01]  /*7500*/  R2UR UR6, R60 ;  /* 0x000000003c0672ca */ /* 0x000fe200000e0000 */
[----:B------:R-:W-:Y:S01]  /*7510*/  UIADD3 UR53, UPT, UPT, UR53, 0x2, URZ ;  /* 0x0000000235357890 */ /* 0x000fe2000fffe0ff */
[----:B------:R-:W-:Y:S02]  /*7520*/  R2UR UR5, R47 ;  /* 0x000000002f0572ca */ /* 0x000fe400000e0000 */
[----:B------:R-:W-:Y:S02]  /*7530*/  R2UR UR4, R48 ;  /* 0x00000000300472ca */ /* 0x000fe400000e0000 */
[----:B------:R-:W-:Y:S02]  /*7540*/  R2UR UR36, R58 ;  /* 0x000000003a2472ca */ /* 0x000fe400000e0000 */
[----:B------:R-:W-:Y:S02]  /*7550*/  ISETP.NE.AND P0, PT, R51, 0x2, PT ;  /* 0x000000023300780c */ /* 0x000fe40003f05270 */
[----:B------:R-:W-:Y:S02]  /*7560*/  ISETP.NE.AND P1, PT, R22, 0x4, PT ;  /* 0x000000041600780c */ /* 0x000fe40003f25270 */
[----:B------:R-:W-:Y:S01]  /*7570*/  SEL R2, RZ, 0x1, P0 ;  /* 0x00000001ff027807 */ /* 0x000fe20000000000 */
[----:B------:R-:W-:Y:S01]  /*7580*/  UISETP.NE.AND UP0, UPT, UR6, URZ, UPT ;  /* 0x000000ff0600728c */ /* 0x000fe2000bf05270 */
[----:B--2---:R-:W-:Y:S01]  /*7590*/  SEL R0, RZ, 0x1, P1 ;  /* 0x00000001ff007807 */ /* 0x004fe20000800000 */
[----:B------:R-:W-:Y:S01]  /*75a0*/  UIADD3 UR26, UPT, UPT, UR37, UR5, URZ ;  /* 0x00000005251a7290 */ /* 0x000fe2000fffe0ff */
[----:B------:R-:W-:Y:S01]  /*75b0*/  LOP3.LUT R52, R52, R2, RZ, 0x3c, !PT ;  /* 0x0000000234347212 */ /* 0x000fe200078e3cff */
[----:B------:R-:W-:Y:S01]  /*75c0*/  UIADD3 UR25, UPT, UPT, UR38, UR4, URZ ;  /* 0x0000000426197290 */ /* 0x000fe2000fffe0ff */
[----:B------:R-:W-:Y:S02]  /*75d0*/  LOP3.LUT R53, R53, R0, RZ, 0x3c, !PT ;  /* 0x0000000035357212 */ /* 0x000fe400078e3cff */
[----:B------:R-:W-:Y:S02]  /*75e0*/  SEL R51, R51, RZ, P0 ;  /* 0x000000ff33337207 */ /* 0x000fe40000000000 */
[----:B------:R-:W-:Y:S01]  /*75f0*/  SEL R22, R22, RZ, P1 ;  /* 0x000000ff16167207 */ /* 0x000fe20000800000 */
[----:B------:R-:W-:Y:S06]  /*7600*/  BRA.U UP0, `(.L_x_116) ;  /* 0xffffffdd005c7547 */ /* 0x000fec000b83ffff */
[----:B------:R-:W-:-:S13]  /*7610*/  R2UR UR4, R49 ;  /* 0x00000000310472ca */ /* 0x000fda00000e0000 */
[----:B------:R-:W-:-:S09]  /*7620*/  UISETP.NE.AND UP0, UPT, UR4, URZ, UPT ;  /* 0x000000ff0400728c */ /* 0x000fd2000bf05270 */
[----:B------:R-:W-:Y:S05]  /*7630*/  BRA.U !UP0, `(.L_x_117) ;  /* 0x0000000108487547 */ /* 0x000fea000b800000 */
[----:B------:R-:W2:Y:S02]  /*7640*/  LDCU.64 UR4, c[0x0][0x890] ;  /* 0x00011200ff0477ac */ /* 0x000ea40008000a00 */
[----:B--2---:R-:W-:-:S04]  /*7650*/  UISETP.NE.U32.AND UP0, UPT, UR4, URZ, UPT ;  /* 0x000000ff0400728c */ /* 0x004fc8000bf05070 */
[----:B------:R-:W-:-:S09]  /*7660*/  UISETP.NE.AND.EX UP0, UPT, UR5, URZ, UPT, UP0 ;  /* 0x000000ff0500728c */ /* 0x000fd2000bf05300 */
[----:B------:R-:W-:Y:S05]  /*7670*/  BRA.U UP0, `(.L_x_118) ;  /* 0x00000001000c7547 */ /* 0x000fea000b800000 */
[----:B------:R-:W-:-:S13]  /*7680*/  FSETP.NEU.AND P0, PT, R26, RZ, PT ;  /* 0x000000ff1a00720b */ /* 0x000fda0003f0d000 */
[----:B------:R-:W-:Y:S05]  /*7690*/  @!P0 EXIT ;  /* 0x000000000000894d */ /* 0x000fea0003800000 */
[----:B------:R-:W-:Y:S05]  /*76a0*/  BRA `(.L_x_117) ;  /* 0x00000000002c7947 */ /* 0x000fea0003800000 */
.L_x_118:
[----:B------:R-:W-:Y:S01]  /*76b0*/  ISETP.NE.AND P0, PT, R50, RZ, PT ;  /* 0x000000ff3200720c */ /* 0x000fe20003f05270 */
[----:B------:R-:W-:-:S12]  /*76c0*/  BSSY.RECONVERGENT B0, `(.L_x_117) ;  /* 0x0000009000007945 */ /* 0x000fd80003800200 */
[----:B------:R-:W-:Y:S05]  /*76d0*/  @P0 BRA `(.L_x_119) ;  /* 0x0000000000140947 */ /* 0x000fea0003800000 */
[----:B------:R-:W2:Y:S02]  /*76e0*/  LDCU.64 UR4, c[0x0][0x888] ;  /* 0x00011100ff0477ac */ /* 0x000ea40008000a00 */
[----:B--2---:R-:W-:-:S04]  /*76f0*/  ISETP.NE.U32.AND P0, PT, RZ, UR4, PT ;  /* 0x00000004ff007c0c */ /* 0x004fc8000bf05070 */
[----:B------:R-:W-:-:S13]  /*7700*/  ISETP.NE.AND.EX P0, PT, RZ, UR5, PT, P0 ;  /* 0x00000005ff007c0c */ /* 0x000fda000bf05300 */
[----:B------:R-:W-:Y:S05]  /*7710*/  @!P0 EXIT ;  /* 0x000000000000894d */ /* 0x000fea0003800000 */
[----:B------:R-:W-:Y:S05]  /*7720*/  BRA `(.L_x_120) ;  /* 0x0000000000087947 */ /* 0x000fea0003800000 */
.L_x_119:
[----:B------:R-:W-:-:S13]  /*7730*/  FSETP.NEU.AND P0, PT, R26, RZ, PT ;  /* 0x000000ff1a00720b */ /* 0x000fda0003f0d000 */
[----:B------:R-:W-:Y:S05]  /*7740*/  @!P0 EXIT ;  /* 0x000000000000894d */ /* 0x000fea0003800000 */
.L_x_120:
[----:B------:R-:W-:Y:S05]  /*7750*/  BSYNC.RECONVERGENT B0 ;  /* 0x0000000000007941 */ /* 0x000fea0003800200 */
.L_x_117:
[----:B------:R-:W-:Y:S01]  /*7760*/  ULEA UR4, UR52, UR44, 0x3 ;  /* 0x0000002c34047291 */ /* 0x000fe2000f8e18ff */
[----:B------:R-:W-:-:S04]  /*7770*/  DEPBAR.LE SB0, 0x0 ;  /* 0x000080000000791a */ /* 0x000fc80000000000 */
[----:B------:R-:W-:-:S04]  /*7780*/  UIADD3 UR4, UPT, UPT, UR4, 0x48, URZ ;  /* 0x0000004804047890 */ /* 0x000fc8000fffe0ff */
[----:B------:R-:W-:-:S09]  /*7790*/  UPRMT UR4, UR54, 0x654, UR4 ;  /* 0x0000065436047896 */ /* 0x000fd20008000004 */
[----:B------:R-:W-:Y:S01]  /*77a0*/  SYNCS.ARRIVE.TRANS64.RED.A1T0 RZ, [UR4], RZ ;  /* 0x000000ffffff79a7 */ /* 0x000fe20008100404 */
[----:B------:R-:W-:Y:S05]  /*77b0*/  EXIT ;  /* 0x000000000000794d */ /* 0x000fea0003800000 */
.L_x_24:
[----:B--2---:R2:W3:Y:S02]  /*77c0*/  SYNCS.PHASECHK.TRANS64.TRYWAIT P0, [R0+URZ+0xe0], R2 ;  /* 0x0000e002000075a7 */ /* 0x0044e400080011ff */
[----:B---3--:R-:W-:Y:S05]  /*77d0*/  @!P0 NANOSLEEP.SYNCS 0x989680 ;  /* 0x009896800000895d */ /* 0x008fea0003900000 */
[----:B------:R-:W3:Y:S02]  /*77e0*/  @!P0 SYNCS.PHASECHK.TRANS64 P0, [R0+URZ+0xe0], R2 ;  /* 0x0000e002000085a7 */ /* 0x000ee400080010ff */
[----:B---3--:R-:W-:Y:S05]  /*77f0*/  @!P0 BRA `(.L_x_24) ;  /* 0xfffffffc00f08947 */ /* 0x008fea000383ffff */
[----:B------:R-:W-:Y:S05]  /*7800*/  BRA `(.L_x_121) ;  /* 0xffffffa000207947 */ /* 0x000fea000383ffff */
.L_x_27:
[----:B-1----:R-:W-:-:S07]  /*7810*/  MOV R0, UR33 ;  /* 0x0000002100007c02 */ /* 0x002fce0008000f00 */
.L_x_122:
[----:B-1----:R1:W2:Y:S02]  /*7820*/  SYNCS.PHASECHK.TRANS64.TRYWAIT P0, [R0+URZ+0x18], R3 ;  /* 0x00001803000075a7 */ /* 0x0022a400080011ff */
[----:B--2---:R-:W-:Y:S05]  /*7830*/  @!P0 NANOSLEEP.SYNCS 0x989680 ;  /* 0x009896800000895d */ /* 0x004fea0003900000 */
[----:B------:R-:W2:Y:S02]  /*7840*/  @!P0 SYNCS.PHASECHK.TRANS64 P0, [R0+URZ+0x18], R3 ;  /* 0x00001803000085a7 */ /* 0x000ea400080010ff */
[----:B--2---:R-:W-:Y:S05]  /*7850*/  @!P0 BRA `(.L_x_122) ;  /* 0xfffffffc00f08947 */ /* 0x004fea000383ffff */
[----:B------:R-:W-:Y:S05]  /*7860*/  BRA `(.L_x_26) ;  /* 0xffffffa000687947 */ /* 0x000fea000383ffff */
.L_x_34:
[----:B-1----:R-:W-:-:S07]  /*7870*/  MOV R0, UR33 ;  /* 0x0000002100007c02 */ /* 0x002fce0008000f00 */
.L_x_123:
[----:B-1----:R1:W2:Y:S02]  /*7880*/  SYNCS.PHASECHK.TRANS64.TRYWAIT P0, [R0+URZ+0x18], R3 ;  /* 0x00001803000075a7 */ /* 0x0022a400080011ff */
[----:B--2---:R-:W-:Y:S05]  /*7890*/  @!P0 NANOSLEEP.SYNCS 0x989680 ;  /* 0x009896800000895d */ /* 0x004fea0003900000 */
[----:B------:R-:W2:Y:S02]  /*78a0*/  @!P0 SYNCS.PHASECHK.TRANS64 P0, [R0+URZ+0x18], R3 ;  /* 0x00001803000085a7 */ /* 0x000ea400080010ff */
[----:B--2---:R-:W-:Y:S05]  /*78b0*/  @!P0 BRA `(.L_x_123) ;  /* 0xfffffffc00f08947 */ /* 0x004fea000383ffff */
[----:B------:R-:W-:Y:S05]  /*78c0*/  BRA `(.L_x_33) ;  /* 0xffffffa4005c7947 */ /* 0x000fea000383ffff */
.L_x_39:
[----:B-1----:R1:W2:Y:S02]  /*78d0*/  SYNCS.PHASECHK.TRANS64.TRYWAIT P0, [R3+URZ+0x70], R0 ;  /* 0x00007000030075a7 */ /* 0x0022a400080011ff */
[----:B--2---:R-:W-:Y:S05]  /*78e0*/  @!P0 NANOSLEEP.SYNCS 0x989680 ;  /* 0x009896800000895d */ /* 0x004fea0003900000 */
[----:B------:R-:W2:Y:S02]  /*78f0*/  @!P0 SYNCS.PHASECHK.TRANS64 P0, [R3+URZ+0x70], R0 ;  /* 0x00007000030085a7 */ /* 0x000ea400080010ff */
[----:B--2---:R-:W-:Y:S05]  /*7900*/  @!P0 BRA `(.L_x_39) ;  /* 0xfffffffc00f08947 */ /* 0x004fea000383ffff */
[----:B------:R-:W-:Y:S05]  /*7910*/  BRA `(.L_x_124) ;  /* 0xffffffa800307947 */ /* 0x000fea000383ffff */
.L_x_43:
[----:B------:R-:W-:-:S07]  /*7920*/  MOV R0, UR4 ;  /* 0x0000000400007c02 */ /* 0x000fce0008000f00 */
.L_x_125:
[----:B-1----:R1:W2:Y:S02]  /*7930*/  SYNCS.PHASECHK.TRANS64.TRYWAIT P0, [R0+URZ], R2 ;  /* 0x00000002000075a7 */ /* 0x0022a400080011ff */
[----:B--2---:R-:W-:Y:S05]  /*7940*/  @!P0 NANOSLEEP.SYNCS 0x989680 ;  /* 0x009896800000895d */ /* 0x004fea0003900000 */
[----:B------:R-:W2:Y:S02]  /*7950*/  @!P0 SYNCS.PHASECHK.TRANS64 P0, [R0+URZ], R2 ;  /* 0x00000002000085a7 */ /* 0x000ea400080010ff */
[----:B--2---:R-:W-:Y:S05]  /*7960*/  @!P0 BRA `(.L_x_125) ;  /* 0xfffffffc00f08947 */ /* 0x004fea000383ffff */
[----:B------:R-:W-:Y:S05]  /*7970*/  BRA `(.L_x_126) ;  /* 0xffffffac00dc7947 */ /* 0x000fea000383ffff */
.L_x_44:
[----:B------:R-:W-:-:S07]  /*7980*/  MOV R0, UR5 ;  /* 0x0000000500007c02 */ /* 0x000fce0008000f00 */
.L_x_127:
[----:B-1----:R1:W2:Y:S02]  /*7990*/  SYNCS.PHASECHK.TRANS64.TRYWAIT P0, [R0+URZ], R2 ;  /* 0x00000002000075a7 */ /* 0x0022a400080011ff */
[----:B--2---:R-:W-:Y:S05]  /*79a0*/  @!P0 NANOSLEEP.SYNCS 0x989680 ;  /* 0x009896800000895d */ /* 0x004fea0003900000 */
[----:B------:R-:W2:Y:S02]  /*79b0*/  @!P0 SYNCS.PHASECHK.TRANS64 P0, [R0+URZ], R2 ;  /* 0x00000002000085a7 */ /* 0x000ea400080010ff */
[----:B--2---:R-:W-:Y:S05]  /*79c0*/  @!P0 BRA `(.L_x_127) ;  /* 0xfffffffc00f08947 */ /* 0x004fea000383ffff */
[----:B------:R-:W-:Y:S05]  /*79d0*/  BRA `(.L_x_128) ;  /* 0xffffffac00e87947 */ /* 0x000fea000383ffff */
.L_x_47:
[----:B-1----:R1:W2:Y:S02]  /*79e0*/  SYNCS.PHASECHK.TRANS64.TRYWAIT P0, [R2+URZ+0xd0], R4 ;  /* 0x0000d004020075a7 */ /* 0x0022a400080011ff */
[----:B--2---:R-:W-:Y:S05]  /*79f0*/  @!P0 NANOSLEEP.SYNCS 0x989680 ;  /* 0x009896800000895d */ /* 0x004fea0003900000 */
[----:B------:R-:W2:Y:S02]  /*7a00*/  @!P0 SYNCS.PHASECHK.TRANS64 P0, [R2+URZ+0xd0], R4 ;  /* 0x0000d004020085a7 */ /* 0x000ea400080010ff */
[----:B--2---:R-:W-:Y:S05]  /*7a10*/  @!P0 BRA `(.L_x_47) ;  /* 0xfffffffc00f08947 */ /* 0x004fea000383ffff */
[----:B------:R-:W-:Y:S05]  /*7a20*/  BRA `(.L_x_129) ;  /* 0xffffffb000447947 */ /* 0x000fea000383ffff */
.L_x_48:
[----:B------:R-:W-:-:S07]  /*7a30*/  MOV R2, UR4 ;  /* 0x0000000400027c02 */ /* 0x000fce0008000f00 */
.L_x_130:
[----:B-1----:R1:W2:Y:S02]  /*7a40*/  SYNCS.PHASECHK.TRANS64.TRYWAIT P0, [R2+URZ+0x80], R5 ;  /* 0x00008005020075a7 */ /* 0x0022a400080011ff */
[----:B--2---:R-:W-:Y:S05]  /*7a50*/  @!P0 NANOSLEEP.SYNCS 0x989680 ;  /* 0x009896800000895d */ /* 0x004fea0003900000 */
[----:B------:R-:W2:Y:S02]  /*7a60*/  @!P0 SYNCS.PHASECHK.TRANS64 P0, [R2+URZ+0x80], R5 ;  /* 0x00008005020085a7 */ /* 0x000ea400080010ff */
[----:B--2---:R-:W-:Y:S05]  /*7a70*/  @!P0 BRA `(.L_x_130) ;  /* 0xfffffffc00f08947 */ /* 0x004fea000383ffff */
[----:B------:R-:W-:Y:S05]  /*7a80*/  BRA `(.L_x_131) ;  /* 0xffffffb000547947 */ /* 0x000fea000383ffff */
.L_x_49:
[----:B-1----:R1:W2:Y:S02]  /*7a90*/  SYNCS.PHASECHK.TRANS64.TRYWAIT P1, [R2+URZ+0x70], R4 ;  /* 0x00007004020075a7 */ /* 0x0022a400080211ff */
[----:B--2---:R-:W-:Y:S05]  /*7aa0*/  @!P1 NANOSLEEP.SYNCS 0x989680 ;  /* 0x009896800000995d */ /* 0x004fea0003900000 */
[----:B------:R-:W2:Y:S02]  /*7ab0*/  @!P1 SYNCS.PHASECHK.TRANS64 P1, [R2+URZ+0x70], R4 ;  /* 0x00007004020095a7 */ /* 0x000ea400080210ff */
[----:B--2---:R-:W-:Y:S05]  /*7ac0*/  @!P1 BRA `(.L_x_49) ;  /* 0xfffffffc00f09947 */ /* 0x004fea000383ffff */
[----:B------:R-:W-:Y:S05]  /*7ad0*/  BRA `(.L_x_132) ;  /* 0xffffffb000847947 */ /* 0x000fea000383ffff */
.L_x_52:
[----:B------:R-:W-:-:S07]  /*7ae0*/  MOV R0, UR4 ;  /* 0x0000000400007c02 */ /* 0x000fce0008000f00 */
.L_x_133:
[----:B-1----:R1:W2:Y:S02]  /*7af0*/  SYNCS.PHASECHK.TRANS64.TRYWAIT P0, [R0+URZ+0x80], R2 ;  /* 0x00008002000075a7 */ /* 0x0022a400080011ff */
[----:B--2---:R-:W-:Y:S05]  /*7b00*/  @!P0 NANOSLEEP.SYNCS 0x989680 ;  /* 0x009896800000895d */ /* 0x004fea0003900000 */
[----:B------:R-:W2:Y:S02]  /*7b10*/  @!P0 SYNCS.PHASECHK.TRANS64 P0, [R0+URZ+0x80], R2 ;  /* 0x00008002000085a7 */ /* 0x000ea400080010ff */
[----:B--2---:R-:W-:Y:S05]  /*7b20*/  @!P0 BRA `(.L_x_133) ;  /* 0xfffffffc00f08947 */ /* 0x004fea000383ffff */
[----:B------:R-:W-:Y:S05]  /*7b30*/  BRA `(.L_x_51) ;  /* 0xffffffb000d87947 */ /* 0x000fea000383ffff */
.L_x_59:
[----:B-1----:R1:W2:Y:S02]  /*7b40*/  SYNCS.PHASECHK.TRANS64.TRYWAIT P1, [R0+URZ+0x70], R2 ;  /* 0x00007002000075a7 */ /* 0x0022a400080211ff */
[----:B--2---:R-:W-:Y:S05]  /*7b50*/  @!P1 NANOSLEEP.SYNCS 0x989680 ;  /* 0x009896800000995d */ /* 0x004fea0003900000 */
[----:B------:R-:W2:Y:S02]  /*7b60*/  @!P1 SYNCS.PHASECHK.TRANS64 P1, [R0+URZ+0x70], R2 ;  /* 0x00007002000095a7 */ /* 0x000ea400080210ff */
[----:B--2---:R-:W-:Y:S05]  /*7b70*/  @!P1 BRA `(.L_x_59) ;  /* 0xfffffffc00f09947 */ /* 0x004fea000383ffff */
[----:B------:R-:W-:Y:S05]  /*7b80*/  BRA `(.L_x_134) ;  /* 0xffffffb8006c7947 */ /* 0x000fea000383ffff */
.L_x_60:
[----:B------:R-:W-:-:S07]  /*7b90*/  MOV R2, UR46 ;  /* 0x0000002e00027c02 */ /* 0x000fce0008000f00 */
.L_x_135:
[----:B-1----:R1:W2:Y:S02]  /*7ba0*/  SYNCS.PHASECHK.TRANS64.TRYWAIT P0, [R2+URZ+0xb0], R0 ;  /* 0x0000b000020075a7 */ /* 0x0022a400080011ff */
[----:B--2---:R-:W-:Y:S05]  /*7bb0*/  @!P0 NANOSLEEP.SYNCS 0x989680 ;  /* 0x009896800000895d */ /* 0x004fea0003900000 */
[----:B------:R-:W2:Y:S02]  /*7bc0*/  @!P0 SYNCS.PHASECHK.TRANS64 P0, [R2+URZ+0xb0], R0 ;  /* 0x0000b000020085a7 */ /* 0x000ea400080010ff */
[----:B--2---:R-:W-:Y:S05]  /*7bd0*/  @!P0 BRA `(.L_x_135) ;  /* 0xfffffffc00f08947 */ /* 0x004fea000383ffff */
[----:B------:R-:W-:Y:S05]  /*7be0*/  BRA `(.L_x_136) ;  /* 0xffffffb800bc7947 */ /* 0x000fea000383ffff */
.L_x_63:
[----:B------:R-:W-:Y:S07]  /*7bf0*/  MOV R0, UR7 ;  /* 0x0000000700007c02 */ /* 0x000fee0008000f00 */
.L_x_137:
[----:B-1----:R1:W2:Y:S02]  /*7c00*/  SYNCS.PHASECHK.TRANS64.TRYWAIT P0, [R0+URZ], R2 ;  /* 0x00000002000075a7 */ /* 0x0022a400080011ff */
[----:B--2---:R-:W-:Y:S05]  /*7c10*/  @!P0 NANOSLEEP.SYNCS 0x989680 ;  /* 0x009896800000895d */ /* 0x004fea0003900000 */
[----:B------:R-:W2:Y:S02]  /*7c20*/  @!P0 SYNCS.PHASECHK.TRANS64 P0, [R0+URZ], R2 ;  /* 0x00000002000085a7 */ /* 0x000ea400080010ff */
[----:B--2---:R-:W-:Y:S05]  /*7c30*/  @!P0 BRA `(.L_x_137) ;  /* 0xfffffffc00f08947 */ /* 0x004fea000383ffff */
[----:B------:R-:W-:Y:S05]  /*7c40*/  BRA `(.L_x_62) ;  /* 0xffffffb800d87947 */ /* 0x000fea000383ffff */
.L_x_66:
[----:B------:R-:W-:-:S07]  /*7c50*/  MOV R0, UR4 ;  /* 0x0000000400007c02 */ /* 0x000fce0008000f00 */
.L_x_138:
[----:B--2---:R2:W4:Y:S02]  /*7c60*/  SYNCS.PHASECHK.TRANS64.TRYWAIT P0, [R0+URZ], R2 ;  /* 0x00000002000075a7 */ /* 0x00452400080011ff */
[----:B----4-:R-:W-:Y:S05]  /*7c70*/  @!P0 NANOSLEEP.SYNCS 0x989680 ;  /* 0x009896800000895d */ /* 0x010fea0003900000 */
[----:B------:R-:W4:Y:S02]  /*7c80*/  @!P0 SYNCS.PHASECHK.TRANS64 P0, [R0+URZ], R2 ;  /* 0x00000002000085a7 */ /* 0x000f2400080010ff */
[----:B----4-:R-:W-:Y:S05]  /*7c90*/  @!P0 BRA `(.L_x_138) ;  /* 0xfffffffc00f08947 */ /* 0x010fea000383ffff */
[----:B------:R-:W-:Y:S05]  /*7ca0*/  BRA `(.L_x_139) ;  /* 0xffffffc000047947 */ /* 0x000fea000383ffff */
.L_x_67:
[----:B------:R-:W-:-:S07]  /*7cb0*/  MOV R0, UR5 ;  /* 0x0000000500007c02 */ /* 0x000fce0008000f00 */
.L_x_140:
[----:B-1----:R1:W2:Y:S02]  /*7cc0*/  SYNCS.PHASECHK.TRANS64.TRYWAIT P0, [R0+URZ], R3 ;  /* 0x00000003000075a7 */ /* 0x0022a400080011ff */
[----:B--2---:R-:W-:Y:S05]  /*7cd0*/  @!P0 NANOSLEEP.SYNCS 0x989680 ;  /* 0x009896800000895d */ /* 0x004fea0003900000 */
[----:B------:R-:W2:Y:S02]  /*7ce0*/  @!P0 SYNCS.PHASECHK.TRANS64 P0, [R0+URZ], R3 ;  /* 0x00000003000085a7 */ /* 0x000ea400080010ff */
[----:B--2---:R-:W-:Y:S05]  /*7cf0*/  @!P0 BRA `(.L_x_140) ;  /* 0xfffffffc00f08947 */ /* 0x004fea000383ffff */
[----:B------:R-:W-:Y:S05]  /*7d00*/  BRA `(.L_x_141) ;  /* 0xffffffc000107947 */ /* 0x000fea000383ffff */
.L_x_68:
[----:B------:R-:W-:-:S07]  /*7d10*/  MOV R0, UR5 ;  /* 0x0000000500007c02 */ /* 0x000fce0008000f00 */
.L_x_142:
[----:B-1----:R1:W2:Y:S02]  /*7d20*/  SYNCS.PHASECHK.TRANS64.TRYWAIT P0, [R0+URZ], R3 ;  /* 0x00000003000075a7 */ /* 0x0022a400080011ff */
[----:B--2---:R-:W-:Y:S05]  /*7d30*/  @!P0 NANOSLEEP.SYNCS 0x989680 ;  /* 0x009896800000895d */ /* 0x004fea0003900000 */
[----:B------:R-:W2:Y:S02]  /*7d40*/  @!P0 SYNCS.PHASECHK.TRANS64 P0, [R0+URZ], R3 ;  /* 0x00000003000085a7 */ /* 0x000ea400080010ff */
[----:B--2---:R-:W-:Y:S05]  /*7d50*/  @!P0 BRA `(.L_x_142) ;  /* 0xfffffffc00f08947 */ /* 0x004fea000383ffff */
[----:B------:R-:W-:Y:S05]  /*7d60*/  BRA `(.L_x_143) ;  /* 0xffffffc0001c7947 */ /* 0x000fea000383ffff */
.L_x_69:
[----:B-1----:R-:W-:-:S07]  /*7d70*/  MOV R0, UR4 ;  /* 0x0000000400007c02 */ /* 0x002fce0008000f00 */
.L_x_144:
[----:B-1----:R1:W2:Y:S02]  /*7d80*/  SYNCS.PHASECHK.TRANS64.TRYWAIT P0, [R0+URZ], R2 ;  /* 0x00000002000075a7 */ /* 0x0022a400080011ff */
[----:B--2---:R-:W-:Y:S05]  /*7d90*/  @!P0 NANOSLEEP.SYNCS 0x989680 ;  /* 0x009896800000895d */ /* 0x004fea0003900000 */
[----:B------:R-:W2:Y:S02]  /*7da0*/  @!P0 SYNCS.PHASECHK.TRANS64 P0, [R0+URZ], R2 ;  /* 0x00000002000085a7 */ /* 0x000ea400080010ff */
[----:B--2---:R-:W-:Y:S05]  /*7db0*/  @!P0 BRA `(.L_x_144) ;  /* 0xfffffffc00f08947 */ /* 0x004fea000383ffff */
[----:B------:R-:W-:Y:S05]  /*7dc0*/  BRA `(.L_x_145) ;  /* 0xffffffc000287947 */ /* 0x000fea000383ffff */
.L_x_74:
[----:B---3--:R3:W1:Y:S02]  /*7dd0*/  SYNCS.PHASECHK.TRANS64.TRYWAIT P0, [R12+URZ+0x70], R0 ;  /* 0x000070000c0075a7 */ /* 0x00866400080011ff */
[----:B-1----:R-:W-:Y:S05]  /*7de0*/  @!P0 NANOSLEEP.SYNCS 0x989680 ;  /* 0x009896800000895d */ /* 0x002fea0003900000 */
[----:B------:R-:W1:Y:S02]  /*7df0*/  @!P0 SYNCS.PHASECHK.TRANS64 P0, [R12+URZ+0x70], R0 ;  /* 0x000070000c0085a7 */ /* 0x000e6400080010ff */
[----:B-1----:R-:W-:Y:S05]  /*7e00*/  @!P0 BRA `(.L_x_74) ;  /* 0xfffffffc00f08947 */ /* 0x002fea000383ffff */
[----:B------:R-:W-:Y:S05]  /*7e10*/  BRA `(.L_x_146) ;  /* 0xffffffc400387947 */ /* 0x000fea000383ffff */
.L_x_77:
[----:B-1----:R-:W-:Y:S07]  /*7e20*/  MOV R0, UR24 ;  /* 0x0000001800007c02 */ /* 0x002fee0008000f00 */
.L_x_147:
[----:B-1----:R1:W2:Y:S02]  /*7e30*/  SYNCS.PHASECHK.TRANS64.TRYWAIT P2, [R0+URZ+0x68], R6 ;  /* 0x00006806000075a7 */ /* 0x0022a400080411ff */
[----:B--2---:R-:W-:Y:S05]  /*7e40*/  @!P2 NANOSLEEP.SYNCS 0x989680 ;  /* 0x009896800000a95d */ /* 0x004fea0003900000 */
[----:B------:R-:W2:Y:S02]  /*7e50*/  @!P2 SYNCS.PHASECHK.TRANS64 P2, [R0+URZ+0x68], R6 ;  /* 0x000068060000a5a7 */ /* 0x000ea400080410ff */
[----:B--2---:R-:W-:Y:S05]  /*7e60*/  @!P2 BRA `(.L_x_147) ;  /* 0xfffffffc00f0a947 */ /* 0x004fea000383ffff */
[----:B------:R-:W-:Y:S05]  /*7e70*/  BRA `(.L_x_76) ;  /* 0xffffffc8009c7947 */ /* 0x000fea000383ffff */
.L_x_80:
[----:B------:R-:W-:Y:S07]  /*7e80*/  MOV R0, UR4 ;  /* 0x0000000400007c02 */ /* 0x000fee0008000f00 */
.L_x_148:
[----:B-1----:R1:W2:Y:S02]  /*7e90*/  SYNCS.PHASECHK.TRANS64.TRYWAIT P0, [R0+URZ+0x48], R9 ;  /* 0x00004809000075a7 */ /* 0x0022a400080011ff */
[----:B--2---:R-:W-:Y:S05]  /*7ea0*/  @!P0 NANOSLEEP.SYNCS 0x989680 ;  /* 0x009896800000895d */ /* 0x004fea0003900000 */
[----:B------:R-:W2:Y:S02]  /*7eb0*/  @!P0 SYNCS.PHASECHK.TRANS64 P0, [R0+URZ+0x48], R9 ;  /* 0x00004809000085a7 */ /* 0x000ea400080010ff */
[----:B--2---:R-:W-:Y:S05]  /*7ec0*/  @!P0 BRA `(.L_x_148) ;  /* 0xfffffffc00f08947 */ /* 0x004fea000383ffff */
[----:B------:R-:W-:Y:S05]  /*7ed0*/  BRA `(.L_x_149) ;  /* 0xffffffc800fc7947 */ /* 0x000fea000383ffff */
.L_x_81:
[----:B------:R-:W-:Y:S07]  /*7ee0*/  MOV R6, UR5 ;  /* 0x0000000500067c02 */ /* 0x000fee0008000f00 */
.L_x_150:
[----:B-1----:R1:W2:Y:S02]  /*7ef0*/  SYNCS.PHASECHK.TRANS64.TRYWAIT P0, [R6+URZ+0x48], R0 ;  /* 0x00004800060075a7 */ /* 0x0022a400080011ff */
[----:B--2---:R-:W-:Y:S05]  /*7f00*/  @!P0 NANOSLEEP.SYNCS 0x989680 ;  /* 0x009896800000895d */ /* 0x004fea0003900000 */
[----:B------:R-:W2:Y:S02]  /*7f10*/  @!P0 SYNCS.PHASECHK.TRANS64 P0, [R6+URZ+0x48], R0 ;  /* 0x00004800060085a7 */ /* 0x000ea400080010ff */
[----:B--2---:R-:W-:Y:S05]  /*7f20*/  @!P0 BRA `(.L_x_150) ;  /* 0xfffffffc00f08947 */ /* 0x004fea000383ffff */
[----:B------:R-:W-:Y:S05]  /*7f30*/  BRA `(.L_x_151) ;  /* 0xffffffcc00587947 */ /* 0x000fea000383ffff */
.L_x_83:
[----:B------:R-:W-:-:S07]  /*7f40*/  MOV R0, UR4 ;  /* 0x0000000400007c02 */ /* 0x000fce0008000f00 */
.L_x_152:
[----:B-1----:R1:W2:Y:S02]  /*7f50*/  SYNCS.PHASECHK.TRANS64.TRYWAIT P0, [R0+URZ], R2 ;  /* 0x00000002000075a7 */ /* 0x0022a400080011ff */
[----:B--2---:R-:W-:Y:S05]  /*7f60*/  @!P0 NANOSLEEP.SYNCS 0x989680 ;  /* 0x009896800000895d */ /* 0x004fea0003900000 */
[----:B------:R-:W2:Y:S02]  /*7f70*/  @!P0 SYNCS.PHASECHK.TRANS64 P0, [R0+URZ], R2 ;  /* 0x00000002000085a7 */ /* 0x000ea400080010ff */
[----:B--2---:R-:W-:Y:S05]  /*7f80*/  @!P0 BRA `(.L_x_152) ;  /* 0xfffffffc00f08947 */ /* 0x004fea000383ffff */
[----:B------:R-:W-:Y:S05]  /*7f90*/  BRA `(.L_x_153) ;  /* 0xffffffcc00e87947 */ /* 0x000fea000383ffff */
.L_x_84:
[----:B------:R-:W-:-:S07]  /*7fa0*/  MOV R0, UR5 ;  /* 0x0000000500007c02 */ /* 0x000fce0008000f00 */
.L_x_154:
[----:B-1----:R1:W2:Y:S02]  /*7fb0*/  SYNCS.PHASECHK.TRANS64.TRYWAIT P0, [R0+URZ], R2 ;  /* 0x00000002000075a7 */ /* 0x0022a400080011ff */
[----:B--2---:R-:W-:Y:S05]  /*7fc0*/  @!P0 NANOSLEEP.SYNCS 0x989680 ;  /* 0x009896800000895d */ /* 0x004fea0003900000 */
[----:B------:R-:W2:Y:S02]  /*7fd0*/  @!P0 SYNCS.PHASECHK.TRANS64 P0, [R0+URZ], R2 ;  /* 0x00000002000085a7 */ /* 0x000ea400080010ff */
[----:B--2---:R-:W-:Y:S05]  /*7fe0*/  @!P0 BRA `(.L_x_154) ;  /* 0xfffffffc00f08947 */ /* 0x004fea000383ffff */
[----:B------:R-:W-:Y:S05]  /*7ff0*/  BRA `(.L_x_155) ;  /* 0xffffffcc00f47947 */ /* 0x000fea000383ffff */
.L_x_86:
[----:B-1----:R1:W2:Y:S02]  /*8000*/  SYNCS.PHASECHK.TRANS64.TRYWAIT P0, [R0+URZ+0x70], R2 ;  /* 0x00007002000075a7 */ /* 0x0022a400080011ff */
[----:B--2---:R-:W-:Y:S05]  /*8010*/  @!P0 NANOSLEEP.SYNCS 0x989680 ;  /* 0x009896800000895d */ /* 0x004fea0003900000 */
[----:B------:R-:W2:Y:S02]  /*8020*/  @!P0 SYNCS.PHASECHK.TRANS64 P0, [R0+URZ+0x70], R2 ;  /* 0x00007002000085a7 */ /* 0x000ea400080010ff */
[----:B--2---:R-:W-:Y:S05]  /*8030*/  @!P0 BRA `(.L_x_86) ;  /* 0xfffffffc00f08947 */ /* 0x004fea000383ffff */
[----:B------:R-:W-:Y:S05]  /*8040*/  BRA `(.L_x_156) ;  /* 0xffffffd000e07947 */ /* 0x000fea000383ffff */
.L_x_96:
[----:B-1----:R1:W3:Y:S02]  /*8050*/  SYNCS.PHASECHK.TRANS64.TRYWAIT P1, [R2+URZ+0x30], R4 ;  /* 0x00003004020075a7 */ /* 0x0022e400080211ff */
[----:B---3--:R-:W-:Y:S05]  /*8060*/  @!P1 NANOSLEEP.SYNCS 0x989680 ;  /* 0x009896800000995d */ /* 0x008fea0003900000 */
[----:B------:R-:W3:Y:S02]  /*8070*/  @!P1 SYNCS.PHASECHK.TRANS64 P1, [R2+URZ+0x30], R4 ;  /* 0x00003004020095a7 */ /* 0x000ee400080210ff */
[----:B---3--:R-:W-:Y:S05]  /*8080*/  @!P1 BRA `(.L_x_96) ;  /* 0xfffffffc00f09947 */ /* 0x008fea000383ffff */
[----:B------:R-:W-:Y:S05]  /*8090*/  BRA `(.L_x_95) ;  /* 0xffffffe000507947 */ /* 0x000fea000383ffff */
.L_x_98:
[----:B-1----:R1:W2:Y:S02]  /*80a0*/  SYNCS.PHASECHK.TRANS64.TRYWAIT P0, [R27+URZ+0x90], R3 ;  /* 0x000090031b0075a7 */ /* 0x0022a400080011ff */
[----:B--2---:R-:W-:Y:S05]  /*80b0*/  @!P0 NANOSLEEP.SYNCS 0x989680 ;  /* 0x009896800000895d */ /* 0x004fea0003900000 */
[----:B------:R-:W2:Y:S02]  /*80c0*/  @!P0 SYNCS.PHASECHK.TRANS64 P0, [R27+URZ+0x90], R3 ;  /* 0x000090031b0085a7 */ /* 0x000ea400080010ff */
[----:B--2---:R-:W-:Y:S05]  /*80d0*/  @!P0 BRA `(.L_x_98) ;  /* 0xfffffffc00f08947 */ /* 0x004fea000383ffff */
[----:B------:R-:W-:Y:S05]  /*80e0*/  BRA `(.L_x_97) ;  /* 0xffffffe000a07947 */ /* 0x000fea000383ffff */
.L_x_109:
[----:B-1----:R1:W2:Y:S02]  /*80f0*/  SYNCS.PHASECHK.TRANS64.TRYWAIT P0, [R2+URZ+0x30], R63 ;  /* 0x0000303f020075a7 */ /* 0x0022a400080011ff */
[----:B--2---:R-:W-:Y:S05]  /*8100*/  @!P0 NANOSLEEP.SYNCS 0x989680 ;  /* 0x009896800000895d */ /* 0x004fea0003900000 */
[----:B------:R-:W2:Y:S02]  /*8110*/  @!P0 SYNCS.PHASECHK.TRANS64 P0, [R2+URZ+0x30], R63 ;  /* 0x0000303f020085a7 */ /* 0x000ea400080010ff */
[----:B--2---:R-:W-:Y:S05]  /*8120*/  @!P0 BRA `(.L_x_109) ;  /* 0xfffffffc00f08947 */ /* 0x004fea000383ffff */
[----:B------:R-:W-:Y:S05]  /*8130*/  BRA `(.L_x_108) ;  /* 0xffffffe800b47947 */ /* 0x000fea000383ffff */
        .weak           $__internal_0_$__cuda_sm10x_tcgen05_guardrail_trap_col_being_dealloced_not_returned_by_alloc
        .type           $__internal_0_$__cuda_sm10x_tcgen05_guardrail_trap_col_being_dealloced_not_returned_by_alloc,@function
        .size           $__internal_0_$__cuda_sm10x_tcgen05_guardrail_trap_col_being_dealloced_not_returned_by_alloc,($__internal_1_$__cuda_sm10x_tcgen05_guardrail_trap_phase_invalid_during_alloc - $__internal_0_$__cuda_sm10x_tcgen05_guardrail_trap_col_being_dealloced_not_returned_by_alloc)
$__internal_0_$__cuda_sm10x_tcgen05_guardrail_trap_col_being_dealloced_not_returned_by_alloc:
[----:B------:R-:W-:Y:S05]  /*8140*/  BPT.TRAP 0x1 ;  /* 0x000000040000795c */ /* 0x000fea0000300000 */
[----:B------:R-:W-:-:S04]  /*8150*/  HFMA2 R3, -RZ, RZ, 0, 0 ;  /* 0x00000000ff037431 */ /* 0x000fc800000001ff */
[----:B------:R-:W-:Y:S05]  /*8160*/  RET.REL.NODEC R2 `(_ZN7cutlass13device_kernelINS_4gemm6kernel13GemmUniversalIN4cute5tupleIJiiiiEEENS1_10collective13CollectiveMmaINS1_35MainloopSm100TmaUmmaWarpSpecializedILi3ELi2ELi4ENS5_IJNS4_1CILi1EEENSA_ILi2EEESB_EEEEENS5_IJNSA_ILi64EEESF_NSA_ILi128EEEEEENS_6half_tENS5_IJlSB_lEEESI_SJ_NS4_8TiledMMAINS4_8MMA_AtomIJNS4_20SM100_MMA_F16BF16_SSISI_SI_fLi64ELi64ELNS4_4UMMA5MajorE0ELSO_0ELNSN_7ScaleInE0ELSP_0EEEEEENS4_6LayoutINS5_IJSB_SB_SB_EEENS5_IJNSA_ILi0EEESU_SU_EEEEENS5_IJNS4_10UnderscoreESX_SX_EEEEENS4_23SM90_TMA_LOAD_MULTICASTENS4_14ComposedLayoutINS4_7SwizzleILi3ELi4ELi3EEENS4_18smem_ptr_flag_bitsILi16EEENSS_INS5_IJNSA_ILi8EEESF_EEENS5_IJSF_SB_EEEEEEEvNS4_8identityENS4_13SM90_TMA_LOADES1A_vS1B_EENS_8epilogue10collective18CollectiveEpilogueINS1E_23Sm100TmaWarpSpecializedILi3ELi2ELi16ELb1ELb0EEEJSH_NS5_IJNSS_ISF_SB_EENSS_INSA_ILi32EEESB_EEEEESI_SJ_SI_SJ_NS1E_6fusion15FusionCallbacksIS1I_NS1N_17LinearCombinationISI_fSI_fLNS_15FloatRoundStyleE2EEESH_S1M_JEEENS4_5SM1004TMEM4LOAD26SM100_TMEM_LOAD_16dp256b4xES1C_NS11_INS12_ILi2ELi4ELi3EEES15_NSS_INS5_IJS16_S1K_EEENS5_IJS1K_SB_EEEEEEENS4_17SM75_U32x4_LDSM_NENS4_14SM90_TMA_STOREES21_NS4_17SM90_U32x4_STSM_NENS4_39AutoVectorizingCopyWithAssumedAlignmentILi128EEEEEEvvEEEEvNT_6ParamsE) ;  /* 0xffffff7c02a47950 */ /* 0x000fea0003c3ffff */
        .weak           $__internal_1_$__cuda_sm10x_tcgen05_guardrail_trap_phase_invalid_during_alloc
        .type           $__internal_1_$__cuda_sm10x_tcgen05_guardrail_trap_phase_invalid_during_alloc,@function
        .size           $__internal_1_$__cuda_sm10x_tcgen05_guardrail_trap_phase_invalid_during_alloc,($__internal_2_$__cuda_sm10x_tcgen05_guardrail_trap_unallocated_columns_being_dealloced - $__internal_1_$__cuda_sm10x_tcgen05_guardrail_trap_phase_invalid_during_alloc)
$__internal_1_$__cuda_sm10x_tcgen05_guardrail_trap_phase_invalid_during_alloc:
[----:B------:R-:W-:Y:S05]  /*8170*/  BPT.TRAP 0x1 ;  /* 0x000000040000795c */ /* 0x000fea0000300000 */
[----:B------:R-:W-:-:S04]  /*8180*/  MOV R5, 0x0 ;  /* 0x0000000000057802 */ /* 0x000fc80000000f00 */
[----:B------:R-:W-:Y:S05]  /*8190*/  RET.REL.NODEC R4 `(_ZN7cutlass13device_kernelINS_4gemm6kernel13GemmUniversalIN4cute5tupleIJiiiiEEENS1_10collective13CollectiveMmaINS1_35MainloopSm100TmaUmmaWarpSpecializedILi3ELi2ELi4ENS5_IJNS4_1CILi1EEENSA_ILi2EEESB_EEEEENS5_IJNSA_ILi64EEESF_NSA_ILi128EEEEEENS_6half_tENS5_IJlSB_lEEESI_SJ_NS4_8TiledMMAINS4_8MMA_AtomIJNS4_20SM100_MMA_F16BF16_SSISI_SI_fLi64ELi64ELNS4_4UMMA5MajorE0ELSO_0ELNSN_7ScaleInE0ELSP_0EEEEEENS4_6LayoutINS5_IJSB_SB_SB_EEENS5_IJNSA_ILi0EEESU_SU_EEEEENS5_IJNS4_10UnderscoreESX_SX_EEEEENS4_23SM90_TMA_LOAD_MULTICASTENS4_14ComposedLayoutINS4_7SwizzleILi3ELi4ELi3EEENS4_18smem_ptr_flag_bitsILi16EEENSS_INS5_IJNSA_ILi8EEESF_EEENS5_IJSF_SB_EEEEEEEvNS4_8identityENS4_13SM90_TMA_LOADES1A_vS1B_EENS_8epilogue10collective18CollectiveEpilogueINS1E_23Sm100TmaWarpSpecializedILi3ELi2ELi16ELb1ELb0EEEJSH_NS5_IJNSS_ISF_SB_EENSS_INSA_ILi32EEESB_EEEEESI_SJ_SI_SJ_NS1E_6fusion15FusionCallbacksIS1I_NS1N_17LinearCombinationISI_fSI_fLNS_15FloatRoundStyleE2EEESH_S1M_JEEENS4_5SM1004TMEM4LOAD26SM100_TMEM_LOAD_16dp256b4xES1C_NS11_INS12_ILi2ELi4ELi3EEES15_NSS_INS5_IJS16_S1K_EEENS5_IJS1K_SB_EEEEEEENS4_17SM75_U32x4_LDSM_NENS4_14SM90_TMA_STOREES21_NS4_17SM90_U32x4_STSM_NENS4_39AutoVectorizingCopyWithAssumedAlignmentILi128EEEEEEvvEEEEvNT_6ParamsE) ;  /* 0xffffff7c04987950 */ /* 0x000fea0003c3ffff */
        .weak           $__internal_2_$__cuda_sm10x_tcgen05_guardrail_trap_unallocated_columns_being_dealloced
        .type           $__internal_2_$__cuda_sm10x_tcgen05_guardrail_trap_unallocated_columns_being_dealloced,@function
        .size           $__internal_2_$__cuda_sm10x_tcgen05_guardrail_trap_unallocated_columns_being_dealloced,(.L_x_158 - $__internal_2_$__cuda_sm10x_tcgen05_guardrail_trap_unallocated_columns_being_dealloced)
$__internal_2_$__cuda_sm10x_tcgen05_guardrail_trap_unallocated_columns_being_dealloced:
[----:B------:R-:W-:Y:S05]  /*81a0*/  BPT.TRAP 0x1 ;  /* 0x000000040000795c */ /* 0x000fea0000300000 */
[----:B------:R-:W-:-:S04]  /*81b0*/  HFMA2 R3, -RZ, RZ, 0, 0 ;  /* 0x00000000ff037431 */ /* 0x000fc800000001ff */
[----:B------:R-:W-:Y:S05]  /*81c0*/  RET.REL.NODEC R2 `(_ZN7cutlass13device_kernelINS_4gemm6kernel13GemmUniversalIN4cute5tupleIJiiiiEEENS1_10collective13CollectiveMmaINS1_35MainloopSm100TmaUmmaWarpSpecializedILi3ELi2ELi4ENS5_IJNS4_1CILi1EEENSA_ILi2EEESB_EEEEENS5_IJNSA_ILi64EEESF_NSA_ILi128EEEEEENS_6half_tENS5_IJlSB_lEEESI_SJ_NS4_8TiledMMAINS4_8MMA_AtomIJNS4_20SM100_MMA_F16BF16_SSISI_SI_fLi64ELi64ELNS4_4UMMA5MajorE0ELSO_0ELNSN_7ScaleInE0ELSP_0EEEEEENS4_6LayoutINS5_IJSB_SB_SB_EEENS5_IJNSA_ILi0EEESU_SU_EEEEENS5_IJNS4_10UnderscoreESX_SX_EEEEENS4_23SM90_TMA_LOAD_MULTICASTENS4_14ComposedLayoutINS4_7SwizzleILi3ELi4ELi3EEENS4_18smem_ptr_flag_bitsILi16EEENSS_INS5_IJNSA_ILi8EEESF_EEENS5_IJSF_SB_EEEEEEEvNS4_8identityENS4_13SM90_TMA_LOADES1A_vS1B_EENS_8epilogue10collective18CollectiveEpilogueINS1E_23Sm100TmaWarpSpecializedILi3ELi2ELi16ELb1ELb0EEEJSH_NS5_IJNSS_ISF_SB_EENSS_INSA_ILi32EEESB_EEEEESI_SJ_SI_SJ_NS1E_6fusion15FusionCallbacksIS1I_NS1N_17LinearCombinationISI_fSI_fLNS_15FloatRoundStyleE2EEESH_S1M_JEEENS4_5SM1004TMEM4LOAD26SM100_TMEM_LOAD_16dp256b4xES1C_NS11_INS12_ILi2ELi4ELi3EEES15_NSS_INS5_IJS16_S1K_EEENS5_IJS1K_SB_EEEEEEENS4_17SM75_U32x4_LDSM_NENS4_14SM90_TMA_STOREES21_NS4_17SM90_U32x4_STSM_NENS4_39AutoVectorizingCopyWithAssumedAlignmentILi128EEEEEEvvEEEEvNT_6ParamsE) ;  /* 0xffffff7c028c7950 */ /* 0x000fea0003c3ffff */
.L_x_157:
[----:B------:R-:W-:-:S00]  /*81d0*/  BRA `(.L_x_157) ;  /* 0xfffffffc00fc7947 */ /* 0x000fc0000383ffff */
[----:B------:R-:W-:-:S00]  /*81e0*/  NOP ;  /* 0x0000000000007918 */ /* 0x000fc00000000000 */
        /* <DEDUP_REMOVED lines=9> */
.L_x_158:


//--------------------- .nv.global.init           --------------------------
	.section	.nv.global.init,"aw",@progbits
.nv.global.init:
	.type		$str$27,@object
	.size		$str$27,($str$28 - $str$27)
$str$27:
        /*0000*/ 	.byte	0x28, 0x61, 0x64, 0x64, 0x72, 0x65, 0x73, 0x73, 0x20, 0x26, 0x20, 0x6d, 0x61, 0x73, 0x6b, 0x29
        /*0010*/ 	.byte	0x20, 0x3d, 0x3d, 0x20, 0x30, 0x00
	.type		$str$28,@object
	.size		$str$28,($str$26 - $str$28)
$str$28:
        /*0016*/ 	.byte	0x2f, 0x74, 0x6d, 0x70, 0x2f, 0x63, 0x75, 0x74, 0x6c, 0x61, 0x73, 0x73, 0x5f, 0x73, 0x77, 0x65
        /*0026*/ 	.byte	0x65, 0x70, 0x5f, 0x73, 0x72, 0x63, 0x2f, 0x69, 0x6e, 0x63, 0x6c, 0x75, 0x64, 0x65, 0x2f, 0x63
        /*0036*/ 	.byte	0x75, 0x74, 0x65, 0x2f, 0x70, 0x6f, 0x69, 0x6e, 0x74, 0x65, 0x72, 0x5f, 0x66, 0x6c, 0x61, 0x67
        /*0046*/ 	.byte	0x67, 0x65, 0x64, 0x2e, 0x68, 0x70, 0x70, 0x00
	.type		$str$26,@object
	.size		$str$26,($str$25 - $str$26)
$str$26:
        /*004e*/ 	.byte	0x2f, 0x74, 0x6d, 0x70, 0x2f, 0x63, 0x75, 0x74, 0x6c, 0x61, 0x73, 0x73, 0x5f, 0x73, 0x77, 0x65
        /*005e*/ 	.byte	0x65, 0x70, 0x5f, 0x73, 0x72, 0x63, 0x2f, 0x69, 0x6e, 0x63, 0x6c, 0x75, 0x64, 0x65, 0x2f, 0x63
        /*006e*/ 	.byte	0x75, 0x74, 0x65, 0x2f, 0x61, 0x74, 0x6f, 0x6d, 0x2f, 0x63, 0x6f, 0x70, 0x79, 0x5f, 0x74, 0x72
        /*007e*/ 	.byte	0x61, 0x69, 0x74, 0x73, 0x5f, 0x73, 0x6d, 0x31, 0x30, 0x30, 0x2e, 0x68, 0x70, 0x70, 0x00
	.type		$str$25,@object
	.size		$str$25,(__unnamed_1 - $str$25)
$str$25:
        /*008d*/ 	.byte	0x28, 0x28, 0x75, 0x69, 0x6e, 0x74, 0x33, 0x32, 0x5f, 0x74, 0x28, 0x74, 0x68, 0x72, 0x65, 0x61
        /*009d*/ 	.byte	0x64, 0x49, 0x64, 0x78, 0x2e, 0x78, 0x29, 0x20, 0x2f, 0x20, 0x33, 0x32, 0x29, 0x20, 0x25, 0x20
        /*00ad*/ 	.byte	0x34, 0x29, 0x20, 0x3d, 0x3d, 0x20, 0x28, 0x28, 0x28, 0x74, 0x6d, 0x65, 0x6d, 0x5f, 0x61, 0x64
        /*00bd*/ 	.byte	0x64, 0x72, 0x20, 0x3e, 0x3e, 0x20, 0x31, 0x36, 0x29, 0x20, 0x2f, 0x20, 0x33, 0x32, 0x29, 0x20
        /*00cd*/ 	.byte	0x25, 0x20, 0x34, 0x29, 0x00
	.type		__unnamed_1,@object
	.size		__unnamed_1,(__unnamed_2 - __unnamed_1)
__unnamed_1:
        /*00d2*/ 	.byte	0x61, 0x75, 0x74, 0x6f, 0x20, 0x63, 0x75, 0x74, 0x65, 0x3a, 0x3a, 0x61, 0x73, 0x5f, 0x70, 0x6f
        /* <DEDUP_REMOVED lines=24> */
        /*0262*/ 	.byte	0x3e, 0x3e, 0x3e, 0x5d, 0x00
	.type		__unnamed_2,@object
	.size		__unnamed_2,(.L_2 - __unnamed_2)
__unnamed_2:
        /* <DEDUP_REMOVED lines=46> */
.L_2:


//--------------------- .nv.shared._ZN7cutlass13device_kernelINS_4gemm6kernel13GemmUniversalIN4cute5tupleIJiiiiEEENS1_10collective13CollectiveMmaINS1_35MainloopSm100TmaUmmaWarpSpecializedILi3ELi2ELi4ENS5_IJNS4_1CILi1EEENSA_ILi2EEESB_EEEEENS5_IJNSA_ILi64EEESF_NSA_ILi128EEEEEENS_6half_tENS5_IJlSB_lEEESI_SJ_NS4_8TiledMMAINS4_8MMA_AtomIJNS4_20SM100_MMA_F16BF16_SSISI_SI_fLi64ELi64ELNS4_4UMMA5MajorE0ELSO_0ELNSN_7ScaleInE0ELSP_0EEEEEENS4_6LayoutINS5_IJSB_SB_SB_EEENS5_IJNSA_ILi0EEESU_SU_EEEEENS5_IJNS4_10UnderscoreESX_SX_EEEEENS4_23SM90_TMA_LOAD_MULTICASTENS4_14ComposedLayoutINS4_7SwizzleILi3ELi4ELi3EEENS4_18smem_ptr_flag_bitsILi16EEENSS_INS5_IJNSA_ILi8EEESF_EEENS5_IJSF_SB_EEEEEEEvNS4_8identityENS4_13SM90_TMA_LOADES1A_vS1B_EENS_8epilogue10collective18CollectiveEpilogueINS1E_23Sm100TmaWarpSpecializedILi3ELi2ELi16ELb1ELb0EEEJSH_NS5_IJNSS_ISF_SB_EENSS_INSA_ILi32EEESB_EEEEESI_SJ_SI_SJ_NS1E_6fusion15FusionCallbacksIS1I_NS1N_17LinearCombinationISI_fSI_fLNS_15FloatRoundStyleE2EEESH_S1M_JEEENS4_5SM1004TMEM4LOAD26SM100_TMEM_LOAD_16dp256b4xES1C_NS11_INS12_ILi2ELi4ELi3EEES15_NSS_INS5_IJS16_S1K_EEENS5_IJS1K_SB_EEEEEEENS4_17SM75_U32x4_LDSM_NENS4_14SM90_TMA_STOREES21_NS4_17SM90_U32x4_STSM_NENS4_39AutoVectorizingCopyWithAssumedAlignmentILi128EEEEEEvvEEEEvNT_6ParamsE --------------------------
	.section	.nv.shared._ZN7cutlass13device_kernelINS_4gemm6kernel13GemmUniversalIN4cute5tupleIJiiiiEEENS1_10collective13CollectiveMmaINS1_35MainloopSm100TmaUmmaWarpSpecializedILi3ELi2ELi4ENS5_IJNS4_1CILi1EEENSA_ILi2EEESB_EEEEENS5_IJNSA_ILi64EEESF_NSA_ILi128EEEEEENS_6half_tENS5_IJlSB_lEEESI_SJ_NS4_8TiledMMAINS4_8MMA_AtomIJNS4_20SM100_MMA_F16BF16_SSISI_SI_fLi64ELi64ELNS4_4UMMA5MajorE0ELSO_0ELNSN_7ScaleInE0ELSP_0EEEEEENS4_6LayoutINS5_IJSB_SB_SB_EEENS5_IJNSA_ILi0EEESU_SU_EEEEENS5_IJNS4_10UnderscoreESX_SX_EEEEENS4_23SM90_TMA_LOAD_MULTICASTENS4_14ComposedLayoutINS4_7SwizzleILi3ELi4ELi3EEENS4_18smem_ptr_flag_bitsILi16EEENSS_INS5_IJNSA_ILi8EEESF_EEENS5_IJSF_SB_EEEEEEEvNS4_8identityENS4_13SM90_TMA_LOADES1A_vS1B_EENS_8epilogue10collective18CollectiveEpilogueINS1E_23Sm100TmaWarpSpecializedILi3ELi2ELi16ELb1ELb0EEEJSH_NS5_IJNSS_ISF_SB_EENSS_INSA_ILi32EEESB_EEEEESI_SJ_SI_SJ_NS1E_6fusion15FusionCallbacksIS1I_NS1N_17LinearCombinationISI_fSI_fLNS_15FloatRoundStyleE2EEESH_S1M_JEEENS4_5SM1004TMEM4LOAD26SM100_TMEM_LOAD_16dp256b4xES1C_NS11_INS12_ILi2ELi4ELi3EEES15_NSS_INS5_IJS16_S1K_EEENS5_IJS1K_SB_EEEEEEENS4_17SM75_U32x4_LDSM_NENS4_14SM90_TMA_STOREES21_NS4_17SM90_U32x4_STSM_NENS4_39AutoVectorizingCopyWithAssumedAlignmentILi128EEEEEEvvEEEEvNT_6ParamsE,"aw",@nobits
	.sectionflags	@""
	.align	16
	.zero		1024


//--------------------- .nv.shared.reserved.0     --------------------------
	.section	.nv.shared.reserved.0,"aw",@nobits
	.weak		__nv_reservedSMEM_offset_0_alias
	.size		__nv_reservedSMEM_offset_0_alias, 0, 64
	.other		__nv_reservedSMEM_offset_0_alias,@"STO_CUDA_RESERVED_SHARED STV_DEFAULT"
__nv_reservedSMEM_offset_0_alias:
	.zero		0
.nv.shared.reserved.0:
	.zero		64
	.weak		__nv_reservedSMEM_tcgen05_partition
	.type		__nv_reservedSMEM_tcgen05_partition,@object
	.size		__nv_reservedSMEM_tcgen05_partition,(.L_0 - __nv_reservedSMEM_tcgen05_partition)
__nv_reservedSMEM_tcgen05_partition:
	.zero		32
.L_0:


//--------------------- .nv.global                --------------------------
	.section	.nv.global,"aw",@nobits
.nv.global:
	.type		_ZN39_INTERNAL_86bc850d_4_k_cu_cd00e49d_59754cute1_E,@object
	.size		_ZN39_INTERNAL_86bc850d_4_k_cu_cd00e49d_59754cute1_E,(_ZN39_INTERNAL_86bc850d_4_k_cu_cd00e49d_59754cuda3std3__45__cpo6cbeginE - _ZN39_INTERNAL_86bc850d_4_k_cu_cd00e49d_59754cute1_E)
_ZN39_INTERNAL_86bc850d_4_k_cu_cd00e49d_59754cute1_E:
	.zero		1
	.type		_ZN39_INTERNAL_86bc850d_4_k_cu_cd00e49d_59754cuda3std3__45__cpo6cbeginE,@object
	.size		_ZN39_INTERNAL_86bc850d_4_k_cu_cd00e49d_59754cuda3std3__45__cpo6cbeginE,(_ZN39_INTERNAL_86bc850d_4_k_cu_cd00e49d_59754cuda3std3__48in_placeE - _ZN39_INTERNAL_86bc850d_4_k_cu_cd00e49d_59754cuda3std3__45__cpo6cbeginE)
_ZN39_INTERNAL_86bc850d_4_k_cu_cd00e49d_59754cuda3std3__45__cpo6cbeginE:
	.zero		1
	.type		_ZN39_INTERNAL_86bc850d_4_k_cu_cd00e49d_59754cuda3std3__48in_placeE,@object
	.size		_ZN39_INTERNAL_86bc850d_4_k_cu_cd00e49d_59754cuda3std3__48in_placeE,(_ZN39_INTERNAL_86bc850d_4_k_cu_cd00e49d_59754cuda3std6ranges3__45__cpo9iter_moveE - _ZN39_INTERNAL_86bc850d_4_k_cu_cd00e49d_59754cuda3std3__48in_placeE)
_ZN39_INTERNAL_86bc850d_4_k_cu_cd00e49d_59754cuda3std3__48in_placeE:
	.zero		1
	.type		_ZN39_INTERNAL_86bc850d_4_k_cu_cd00e49d_59754cuda3std6ranges3__45__cpo9iter_moveE,@object
	.size		_ZN39_INTERNAL_86bc850d_4_k_cu_cd00e49d_59754cuda3std6ranges3__45__cpo9iter_moveE,(_ZN39_INTERNAL_86bc850d_4_k_cu_cd00e49d_59754cuda3std3__45__cpo5beginE - _ZN39_INTERNAL_86bc850d_4_k_cu_cd00e49d_59754cuda3std6ranges3__45__cpo9iter_moveE)
_ZN39_INTERNAL_86bc850d_4_k_cu_cd00e49d_59754cuda3std6ranges3__45__cpo9iter_moveE:
	.zero		1
	.type		_ZN39_INTERNAL_86bc850d_4_k_cu_cd00e49d_59754cuda3std3__45__cpo5beginE,@object
	.size		_ZN39_INTERNAL_86bc850d_4_k_cu_cd00e49d_59754cuda3std3__45__cpo5beginE,(_ZN39_INTERNAL_86bc850d_4_k_cu_cd00e49d_59754cuda3std3__441_GLOBAL__N__86bc850d_4_k_cu_cd00e49d_59756ignoreE - _ZN39_INTERNAL_86bc850d_4_k_cu_cd00e49d_59754cuda3std3__45__cpo5beginE)
_ZN39_INTERNAL_86bc850d_4_k_cu_cd00e49d_59754cuda3std3__45__cpo5beginE:
	.zero		1
	.type		_ZN39_INTERNAL_86bc850d_4_k_cu_cd00e49d_59754cuda3std3__441_GLOBAL__N__86bc850d_4_k_cu_cd00e49d_59756ignoreE,@object
	.size		_ZN39_INTERNAL_86bc850d_4_k_cu_cd00e49d_59754cuda3std3__441_GLOBAL__N__86bc850d_4_k_cu_cd00e49d_59756ignoreE,(_ZN39_INTERNAL_86bc850d_4_k_cu_cd00e49d_59754cute7productE - _ZN39_INTERNAL_86bc850d_4_k_cu_cd00e49d_59754cuda3std3__441_GLOBAL__N__86bc850d_4_k_cu_cd00e49d_59756ignoreE)
_ZN39_INTERNAL_86bc850d_4_k_cu_cd00e49d_59754cuda3std3__441_GLOBAL__N__86bc850d_4_k_cu_cd00e49d_59756ignoreE:
	.zero		1
	.type		_ZN39_INTERNAL_86bc850d_4_k_cu_cd00e49d_59754cute7productE,@object
	.size		_ZN39_INTERNAL_86bc850d_4_k_cu_cd00e49d_59754cute7productE,(_ZN39_INTERNAL_86bc850d_4_k_cu_cd00e49d_59754cuda3std3__45__cpo3endE - _ZN39_INTERNAL_86bc850d_4_k_cu_cd00e49d_59754cute7productE)
_ZN39_INTERNAL_86bc850d_4_k_cu_cd00e49d_59754cute7productE:
	.zero		1
	.type		_ZN39_INTERNAL_86bc850d_4_k_cu_cd00e49d_59754cuda3std3__45__cpo3endE,@object
	.size		_ZN39_INTERNAL_86bc850d_4_k_cu_cd00e49d_59754cuda3std3__45__cpo3endE,(_ZN39_INTERNAL_86bc850d_4_k_cu_cd00e49d_59754cuda3std3__419piecewise_constructE - _ZN39_INTERNAL_86bc850d_4_k_cu_cd00e49d_59754cuda3std3__45__cpo3endE)
_ZN39_INTERNAL_86bc850d_4_k_cu_cd00e49d_59754cuda3std3__45__cpo3endE:
	.zero		1
	.type		_ZN39_INTERNAL_86bc850d_4_k_cu_cd00e49d_59754cuda3std3__419piecewise_constructE,@object
	.size		_ZN39_INTERNAL_86bc850d_4_k_cu_cd00e49d_59754cuda3std3__419piecewise_constructE,(_ZN39_INTERNAL_86bc850d_4_k_cu_cd00e49d_59754cuda3std3__45__cpo4cendE - _ZN39_INTERNAL_86bc850d_4_k_cu_cd00e49d_59754cuda3std3__419piecewise_constructE)
_ZN39_INTERNAL_86bc850d_4_k_cu_cd00e49d_59754cuda3std3__419piecewise_constructE:
	.zero		1
	.type		_ZN39_INTERNAL_86bc850d_4_k_cu_cd00e49d_59754cuda3std3__45__cpo4cendE,@object
	.size		_ZN39_INTERNAL_86bc850d_4_k_cu_cd00e49d_59754cuda3std3__45__cpo4cendE,(_ZN39_INTERNAL_86bc850d_4_k_cu_cd00e49d_59754cuda3std6ranges3__45__cpo4swapE - _ZN39_INTERNAL_86bc850d_4_k_cu_cd00e49d_59754cuda3std3__45__cpo4cendE)
_ZN39_INTERNAL_86bc850d_4_k_cu_cd00e49d_59754cuda3std3__45__cpo4cendE:
	.zero		1
	.type		_ZN39_INTERNAL_86bc850d_4_k_cu_cd00e49d_59754cuda3std6ranges3__45__cpo4swapE,@object
	.size		_ZN39_INTERNAL_86bc850d_4_k_cu_cd00e49d_59754cuda3std6ranges3__45__cpo4swapE,(.L_10 - _ZN39_INTERNAL_86bc850d_4_k_cu_cd00e49d_59754cuda3std6ranges3__45__cpo4swapE)
_ZN39_INTERNAL_86bc850d_4_k_cu_cd00e49d_59754cuda3std6ranges3__45__cpo4swapE:
	.zero		1
.L_10:


//--------------------- .nv.constant0._ZN7cutlass13device_kernelINS_4gemm6kernel13GemmUniversalIN4cute5tupleIJiiiiEEENS1_10collective13CollectiveMmaINS1_35MainloopSm100TmaUmmaWarpSpecializedILi3ELi2ELi4ENS5_IJNS4_1CILi1EEENSA_ILi2EEESB_EEEEENS5_IJNSA_ILi64EEESF_NSA_ILi128EEEEEENS_6half_tENS5_IJlSB_lEEESI_SJ_NS4_8TiledMMAINS4_8MMA_AtomIJNS4_20SM100_MMA_F16BF16_SSISI_SI_fLi64ELi64ELNS4_4UMMA5MajorE0ELSO_0ELNSN_7ScaleInE0ELSP_0EEEEEENS4_6LayoutINS5_IJSB_SB_SB_EEENS5_IJNSA_ILi0EEESU_SU_EEEEENS5_IJNS4_10UnderscoreESX_SX_EEEEENS4_23SM90_TMA_LOAD_MULTICASTENS4_14ComposedLayoutINS4_7SwizzleILi3ELi4ELi3EEENS4_18smem_ptr_flag_bitsILi16EEENSS_INS5_IJNSA_ILi8EEESF_EEENS5_IJSF_SB_EEEEEEEvNS4_8identityENS4_13SM90_TMA_LOADES1A_vS1B_EENS_8epilogue10collective18CollectiveEpilogueINS1E_23Sm100TmaWarpSpecializedILi3ELi2ELi16ELb1ELb0EEEJSH_NS5_IJNSS_ISF_SB_EENSS_INSA_ILi32EEESB_EEEEESI_SJ_SI_SJ_NS1E_6fusion15FusionCallbacksIS1I_NS1N_17LinearCombinationISI_fSI_fLNS_15FloatRoundStyleE2EEESH_S1M_JEEENS4_5SM1004TMEM4LOAD26SM100_TMEM_LOAD_16dp256b4xES1C_NS11_INS12_ILi2ELi4ELi3EEES15_NSS_INS5_IJS16_S1K_EEENS5_IJS1K_SB_EEEEEEENS4_17SM75_U32x4_LDSM_NENS4_14SM90_TMA_STOREES21_NS4_17SM90_U32x4_STSM_NENS4_39AutoVectorizingCopyWithAssumedAlignmentILi128EEEEEEvvEEEEvNT_6ParamsE --------------------------
	.section	.nv.constant0._ZN7cutlass13device_kernelINS_4gemm6kernel13GemmUniversalIN4cute5tupleIJiiiiEEENS1_10collective13CollectiveMmaINS1_35MainloopSm100TmaUmmaWarpSpecializedILi3ELi2ELi4ENS5_IJNS4_1CILi1EEENSA_ILi2EEESB_EEEEENS5_IJNSA_ILi64EEESF_NSA_ILi128EEEEEENS_6half_tENS5_IJlSB_lEEESI_SJ_NS4_8TiledMMAINS4_8MMA_AtomIJNS4_20SM100_MMA_F16BF16_SSISI_SI_fLi64ELi64ELNS4_4UMMA5MajorE0ELSO_0ELNSN_7ScaleInE0ELSP_0EEEEEENS4_6LayoutINS5_IJSB_SB_SB_EEENS5_IJNSA_ILi0EEESU_SU_EEEEENS5_IJNS4_10UnderscoreESX_SX_EEEEENS4_23SM90_TMA_LOAD_MULTICASTENS4_14ComposedLayoutINS4_7SwizzleILi3ELi4ELi3EEENS4_18smem_ptr_flag_bitsILi16EEENSS_INS5_IJNSA_ILi8EEESF_EEENS5_IJSF_SB_EEEEEEEvNS4_8identityENS4_13SM90_TMA_LOADES1A_vS1B_EENS_8epilogue10collective18CollectiveEpilogueINS1E_23Sm100TmaWarpSpecializedILi3ELi2ELi16ELb1ELb0EEEJSH_NS5_IJNSS_ISF_SB_EENSS_INSA_ILi32EEESB_EEEEESI_SJ_SI_SJ_NS1E_6fusion15FusionCallbacksIS1I_NS1N_17LinearCombinationISI_fSI_fLNS_15FloatRoundStyleE2EEESH_S1M_JEEENS4_5SM1004TMEM4LOAD26SM100_TMEM_LOAD_16dp256b4xES1C_NS11_INS12_ILi2ELi4ELi3EEES15_NSS_INS5_IJS16_S1K_EEENS5_IJS1K_SB_EEEEEEENS4_17SM75_U32x4_LDSM_NENS4_14SM90_TMA_STOREES21_NS4_17SM90_U32x4_STSM_NENS4_39AutoVectorizingCopyWithAssumedAlignmentILi128EEEEEEvvEEEEvNT_6ParamsE,"a",@progbits
	.sectionflags	@""
	.align	4
.nv.constant0._ZN7cutlass13device_kernelINS_4gemm6kernel13GemmUniversalIN4cute5tupleIJiiiiEEENS1_10collective13CollectiveMmaINS1_35MainloopSm100TmaUmmaWarpSpecializedILi3ELi2ELi4ENS5_IJNS4_1CILi1EEENSA_ILi2EEESB_EEEEENS5_IJNSA_ILi64EEESF_NSA_ILi128EEEEEENS_6half_tENS5_IJlSB_lEEESI_SJ_NS4_8TiledMMAINS4_8MMA_AtomIJNS4_20SM100_MMA_F16BF16_SSISI_SI_fLi64ELi64ELNS4_4UMMA5MajorE0ELSO_0ELNSN_7ScaleInE0ELSP_0EEEEEENS4_6LayoutINS5_IJSB_SB_SB_EEENS5_IJNSA_ILi0EEESU_SU_EEEEENS5_IJNS4_10UnderscoreESX_SX_EEEEENS4_23SM90_TMA_LOAD_MULTICASTENS4_14ComposedLayoutINS4_7SwizzleILi3ELi4ELi3EEENS4_18smem_ptr_flag_bitsILi16EEENSS_INS5_IJNSA_ILi8EEESF_EEENS5_IJSF_SB_EEEEEEEvNS4_8identityENS4_13SM90_TMA_LOADES1A_vS1B_EENS_8epilogue10collective18CollectiveEpilogueINS1E_23Sm100TmaWarpSpecializedILi3ELi2ELi16ELb1ELb0EEEJSH_NS5_IJNSS_ISF_SB_EENSS_INSA_ILi32EEESB_EEEEESI_SJ_SI_SJ_NS1E_6fusion15FusionCallbacksIS1I_NS1N_17LinearCombinationISI_fSI_fLNS_15FloatRoundStyleE2EEESH_S1M_JEEENS4_5SM1004TMEM4LOAD26SM100_TMEM_LOAD_16dp256b4xES1C_NS11_INS12_ILi2ELi4ELi3EEES15_NSS_INS5_IJS16_S1K_EEENS5_IJS1K_SB_EEEEEEENS4_17SM75_U32x4_LDSM_NENS4_14SM90_TMA_STOREES21_NS4_17SM90_U32x4_STSM_NENS4_39AutoVectorizingCopyWithAssumedAlignmentILi128EEEEEEvvEEEEvNT_6ParamsE:
	.zero		2944


//--------------------- SYMBOLS --------------------------

	.type		.nv.reservedSmem.offset0,@object
	.size		.nv.reservedSmem.offset0,0x4
	.type		.nv.reservedSmem.cap,@object
	.size		.nv.reservedSmem.cap,0x4
	.type		__assertfail,@function
